	.target	sm_90a

	.elftype	@"ET_EXEC"


//--------------------- .note.nv.tkinfo           --------------------------
	.section	.note.nv.tkinfo,"",@"SHT_NOTE"
	.sectionflags	@"SHF_NOTE_NV_TKINFO"
	.tkinfo
        /*0018*/ 	.word	0x00000002
        /*0030*/ 	.string	""
        /*0030*/ 	.string	"ptxas"
        /*0030*/ 	.string	"Cuda compilation tools, release 13.0, V13.0.88"
        /*0030*/ 	.string	"Build cuda_13.0.r13.0/compiler.36424714_0"
        /*0030*/ 	.string	"-arch sm_90a -m 64 "



//--------------------- .note.nv.cuinfo           --------------------------
	.section	.note.nv.cuinfo,"",@"SHT_NOTE"
	.sectionflags	@"SHF_NOTE_NV_CUINFO"
        /*0018*/ 	.short	0x0002
        /*001a*/ 	.short	0x005a
        /*001c*/ 	.short	0x0082
	.zero		2


//--------------------- .nv.info                  --------------------------
	.section	.nv.info,"",@"SHT_CUDA_INFO"
	.align	4


	//----- nvinfo : EIATTR_REGCOUNT
	.align		4
        /*0000*/ 	.byte	0x04, 0x2f
        /*0002*/ 	.short	(.L_15 - .L_14)
	.align		4
.L_14:
        /*0004*/ 	.word	index@(_ZN7cutlass13device_kernelINS_4gemm6kernel13GemmUniversalIN4cute5tupleIJiiiiEEENS1_10collective13CollectiveMmaINS1_34MainloopSm90TmaGmmaWarpSpecializedILi4ENS5_IJNS4_1CILi2EEESB_NSA_ILi1EEEEEENS1_32KernelTmaWarpSpecializedPingpongEEENS5_IJNSA_ILi64EEENSA_ILi128EEESG_EEENS_10tfloat32_tENS5_IJlSC_lEEESJ_SK_NS4_8TiledMMAINS4_8MMA_AtomIJNS4_4SM904GMMA30MMA_64x128x8_F32TF32TF32_SS_TNILNSO_7ScaleInE1ELSQ_1EEEEEENS4_6LayoutINS5_IJSC_SC_SC_EEENS5_IJNSA_ILi0EEESV_SV_EEEEENS5_IJNS4_10UnderscoreESY_SY_EEEEENS4_23SM90_TMA_LOAD_MULTICASTENS4_14ComposedLayoutINS4_7SwizzleILi3ELi4ELi3EEENS4_18smem_ptr_flag_bitsILi32EEENST_INS5_IJNSA_ILi8EEENSA_ILi32EEEEEENS5_IJS18_SC_EEEEEEEvNS4_8identityES11_S1C_vS1D_EENS_8epilogue10collective6detail29Sm90TmaWarpSpecializedAdapterINS1G_15DefaultEpilogueISJ_SK_SK_NS1F_6thread17LinearCombinationISJ_Li1EffLNS1K_9ScaleType4KindE0ELNS_15FloatRoundStyleE2ESJ_EENS1_15EpilogueDefaultEEEEEvvEEEEvNT_6ParamsE)
        /*0008*/ 	.word	0x000000a8


	//----- nvinfo : EIATTR_FRAME_SIZE
	.align		4
.L_15:
        /*000c*/ 	.byte	0x04, 0x11
        /*000e*/ 	.short	(.L_17 - .L_16)
	.align		4
.L_16:
        /*0010*/ 	.word	index@(_ZN7cutlass13device_kernelINS_4gemm6kernel13GemmUniversalIN4cute5tupleIJiiiiEEENS1_10collective13CollectiveMmaINS1_34MainloopSm90TmaGmmaWarpSpecializedILi4ENS5_IJNS4_1CILi2EEESB_NSA_ILi1EEEEEENS1_32KernelTmaWarpSpecializedPingpongEEENS5_IJNSA_ILi64EEENSA_ILi128EEESG_EEENS_10tfloat32_tENS5_IJlSC_lEEESJ_SK_NS4_8TiledMMAINS4_8MMA_AtomIJNS4_4SM904GMMA30MMA_64x128x8_F32TF32TF32_SS_TNILNSO_7ScaleInE1ELSQ_1EEEEEENS4_6LayoutINS5_IJSC_SC_SC_EEENS5_IJNSA_ILi0EEESV_SV_EEEEENS5_IJNS4_10UnderscoreESY_SY_EEEEENS4_23SM90_TMA_LOAD_MULTICASTENS4_14ComposedLayoutINS4_7SwizzleILi3ELi4ELi3EEENS4_18smem_ptr_flag_bitsILi32EEENST_INS5_IJNSA_ILi8EEENSA_ILi32EEEEEENS5_IJS18_SC_EEEEEEEvNS4_8identityES11_S1C_vS1D_EENS_8epilogue10collective6detail29Sm90TmaWarpSpecializedAdapterINS1G_15DefaultEpilogueISJ_SK_SK_NS1F_6thread17LinearCombinationISJ_Li1EffLNS1K_9ScaleType4KindE0ELNS_15FloatRoundStyleE2ESJ_EENS1_15EpilogueDefaultEEEEEvvEEEEvNT_6ParamsE)
        /*0014*/ 	.word	0x00000000


	//----- nvinfo : EIATTR_MIN_STACK_SIZE
	.align		4
.L_17:
        /*0018*/ 	.byte	0x04, 0x12
        /*001a*/ 	.short	(.L_19 - .L_18)
	.align		4
.L_18:
        /*001c*/ 	.word	index@(_ZN7cutlass13device_kernelINS_4gemm6kernel13GemmUniversalIN4cute5tupleIJiiiiEEENS1_10collective13CollectiveMmaINS1_34MainloopSm90TmaGmmaWarpSpecializedILi4ENS5_IJNS4_1CILi2EEESB_NSA_ILi1EEEEEENS1_32KernelTmaWarpSpecializedPingpongEEENS5_IJNSA_ILi64EEENSA_ILi128EEESG_EEENS_10tfloat32_tENS5_IJlSC_lEEESJ_SK_NS4_8TiledMMAINS4_8MMA_AtomIJNS4_4SM904GMMA30MMA_64x128x8_F32TF32TF32_SS_TNILNSO_7ScaleInE1ELSQ_1EEEEEENS4_6LayoutINS5_IJSC_SC_SC_EEENS5_IJNSA_ILi0EEESV_SV_EEEEENS5_IJNS4_10UnderscoreESY_SY_EEEEENS4_23SM90_TMA_LOAD_MULTICASTENS4_14ComposedLayoutINS4_7SwizzleILi3ELi4ELi3EEENS4_18smem_ptr_flag_bitsILi32EEENST_INS5_IJNSA_ILi8EEENSA_ILi32EEEEEENS5_IJS18_SC_EEEEEEEvNS4_8identityES11_S1C_vS1D_EENS_8epilogue10collective6detail29Sm90TmaWarpSpecializedAdapterINS1G_15DefaultEpilogueISJ_SK_SK_NS1F_6thread17LinearCombinationISJ_Li1EffLNS1K_9ScaleType4KindE0ELNS_15FloatRoundStyleE2ESJ_EENS1_15EpilogueDefaultEEEEEvvEEEEvNT_6ParamsE)
        /*0020*/ 	.word	0x00000000
.L_19:


//--------------------- .nv.compat                --------------------------
	.section	.nv.compat,"",@"SHT_CUDA_COMPAT_INFO"
	.align	4
        /*0000*/ 	.byte	0x02, 0x09, 0x01, 0x00, 0x02, 0x02, 0x04, 0x00, 0x02, 0x05, 0x05, 0x00, 0x03, 0x07, 0x01, 0x01
        /*0010*/ 	.byte	0x02, 0x03, 0x01, 0x00, 0x02, 0x06, 0x01, 0x00, 0x04, 0x0b, 0x08, 0x00, 0x00, 0x00, 0x00, 0x00
        /*0020*/ 	.byte	0x00, 0x00, 0x00, 0x00


//--------------------- .nv.info._ZN7cutlass13device_kernelINS_4gemm6kernel13GemmUniversalIN4cute5tupleIJiiiiEEENS1_10collective13CollectiveMmaINS1_34MainloopSm90TmaGmmaWarpSpecializedILi4ENS5_IJNS4_1CILi2EEESB_NSA_ILi1EEEEEENS1_32KernelTmaWarpSpecializedPingpongEEENS5_IJNSA_ILi64EEENSA_ILi128EEESG_EEENS_10tfloat32_tENS5_IJlSC_lEEESJ_SK_NS4_8TiledMMAINS4_8MMA_AtomIJNS4_4SM904GMMA30MMA_64x128x8_F32TF32TF32_SS_TNILNSO_7ScaleInE1ELSQ_1EEEEEENS4_6LayoutINS5_IJSC_SC_SC_EEENS5_IJNSA_ILi0EEESV_SV_EEEEENS5_IJNS4_10UnderscoreESY_SY_EEEEENS4_23SM90_TMA_LOAD_MULTICASTENS4_14ComposedLayoutINS4_7SwizzleILi3ELi4ELi3EEENS4_18smem_ptr_flag_bitsILi32EEENST_INS5_IJNSA_ILi8EEENSA_ILi32EEEEEENS5_IJS18_SC_EEEEEEEvNS4_8identityES11_S1C_vS1D_EENS_8epilogue10collective6detail29Sm90TmaWarpSpecializedAdapterINS1G_15DefaultEpilogueISJ_SK_SK_NS1F_6thread17LinearCombinationISJ_Li1EffLNS1K_9ScaleType4KindE0ELNS_15FloatRoundStyleE2ESJ_EENS1_15EpilogueDefaultEEEEEvvEEEEvNT_6ParamsE --------------------------
	.section	.nv.info._ZN7cutlass13device_kernelINS_4gemm6kernel13GemmUniversalIN4cute5tupleIJiiiiEEENS1_10collective13CollectiveMmaINS1_34MainloopSm90TmaGmmaWarpSpecializedILi4ENS5_IJNS4_1CILi2EEESB_NSA_ILi1EEEEEENS1_32KernelTmaWarpSpecializedPingpongEEENS5_IJNSA_ILi64EEENSA_ILi128EEESG_EEENS_10tfloat32_tENS5_IJlSC_lEEESJ_SK_NS4_8TiledMMAINS4_8MMA_AtomIJNS4_4SM904GMMA30MMA_64x128x8_F32TF32TF32_SS_TNILNSO_7ScaleInE1ELSQ_1EEEEEENS4_6LayoutINS5_IJSC_SC_SC_EEENS5_IJNSA_ILi0EEESV_SV_EEEEENS5_IJNS4_10UnderscoreESY_SY_EEEEENS4_23SM90_TMA_LOAD_MULTICASTENS4_14ComposedLayoutINS4_7SwizzleILi3ELi4ELi3EEENS4_18smem_ptr_flag_bitsILi32EEENST_INS5_IJNSA_ILi8EEENSA_ILi32EEEEEENS5_IJS18_SC_EEEEEEEvNS4_8identityES11_S1C_vS1D_EENS_8epilogue10collective6detail29Sm90TmaWarpSpecializedAdapterINS1G_15DefaultEpilogueISJ_SK_SK_NS1F_6thread17LinearCombinationISJ_Li1EffLNS1K_9ScaleType4KindE0ELNS_15FloatRoundStyleE2ESJ_EENS1_15EpilogueDefaultEEEEEvvEEEEvNT_6ParamsE,"",@"SHT_CUDA_INFO"
	.sectionflags	@""
	.align	4


	//----- nvinfo : EIATTR_CUDA_API_VERSION
	.align		4
        /*0000*/ 	.byte	0x04, 0x37
        /*0002*/ 	.short	(.L_21 - .L_20)
.L_20:
        /*0004*/ 	.word	0x00000082


	//----- nvinfo : EIATTR_KPARAM_INFO
	.align		4
.L_21:
        /*0008*/ 	.byte	0x04, 0x17
        /*000a*/ 	.short	(.L_23 - .L_22)
.L_22:
        /*000c*/ 	.word	0x00000000
        /*0010*/ 	.short	0x0000
        /*0012*/ 	.short	0x0070
        /*0014*/ 	.byte	0x00, 0xf0, 0x01, 0x10


	//----- nvinfo : EIATTR_SPARSE_MMA_MASK
	.align		4
.L_23:
        /*0018*/ 	.byte	0x03, 0x50
        /*001a*/ 	.short	0x0000


	//----- nvinfo : EIATTR_MAXREG_COUNT
	.align		4
        /*001c*/ 	.byte	0x03, 0x1b
        /*001e*/ 	.short	0x00a8


	//----- nvinfo : EIATTR_NUM_BARRIERS
	.align		4
        /*0020*/ 	.byte	0x02, 0x4c
        /*0022*/ 	.byte	0x01
	.zero		1


	//----- nvinfo : EIATTR_EXTERNS
	.align		4
        /*0024*/ 	.byte	0x04, 0x0f
        /*0026*/ 	.short	(.L_25 - .L_24)


	//   ....[0]....
	.align		4
.L_24:
        /*0028*/ 	.word	index@(__assertfail)


	//----- nvinfo : EIATTR_MERCURY_ISA_VERSION
	.align		4
.L_25:
        /*002c*/ 	.byte	0x03, 0x5f
        /*002e*/ 	.short	0x0101


	//----- nvinfo : EIATTR_INT_WARP_WIDE_INSTR_OFFSETS
	.align		4
        /*0030*/ 	.byte	0x04, 0x31
        /*0032*/ 	.short	(.L_27 - .L_26)


	//   ....[0]....
.L_26:
        /*0034*/ 	.word	0x000005c0


	//   ....[1]....
        /*0038*/ 	.word	0x00000610


	//   ....[2]....
        /*003c*/ 	.word	0x000006a0


	//   ....[3]....
        /*0040*/ 	.word	0x000006b0


	//   ....[4]....
        /*0044*/ 	.word	0x000006d0


	//   ....[5]....
        /*0048*/ 	.word	0x000006f0


	//   ....[6]....
        /*004c*/ 	.word	0x000007f0


	//   ....[7]....
        /*0050*/ 	.word	0x00000800


	//   ....[8]....
        /*0054*/ 	.word	0x000025a0


	//----- nvinfo : EIATTR_COOP_GROUP_MASK_REGIDS
	.align		4
.L_27:
        /*0058*/ 	.byte	0x04, 0x29
        /*005a*/ 	.short	(.L_29 - .L_28)


	//   ....[0]....
.L_28:
        /*005c*/ 	.word	0xffffffff


	//   ....[1]....
        /*0060*/ 	.word	0xffffffff


	//   ....[2]....
        /*0064*/ 	.word	0xffffffff


	//   ....[3]....
        /*0068*/ 	.word	0xffffffff


	//   ....[4]....
        /*006c*/ 	.word	0xffffffff


	//   ....[5]....
        /*0070*/ 	.word	0xffffffff


	//   ....[6]....
        /*0074*/ 	.word	0xffffffff


	//----- nvinfo : EIATTR_COOP_GROUP_INSTR_OFFSETS
	.align		4
.L_29:
        /*0078*/ 	.byte	0x04, 0x28
        /*007a*/ 	.short	(.L_31 - .L_30)


	//   ....[0]....
.L_30:
        /*007c*/ 	.word	0x00000060


	//   ....[1]....
        /*0080*/ 	.word	0x00000080


	//   ....[2]....
        /*0084*/ 	.word	0x00000180


	//   ....[3]....
        /*0088*/ 	.word	0x000003a0


	//   ....[4]....
        /*008c*/ 	.word	0x000003e0


	//   ....[5]....
        /*0090*/ 	.word	0x000004c0


	//   ....[6]....
        /*0094*/ 	.word	0x00000980


	//----- nvinfo : EIATTR_REG_RECONFIG
	.align		4
.L_31:
        /*0098*/ 	.byte	0x01, 0x54
	.zero		2


	//----- nvinfo : EIATTR_SYSCALL_OFFSETS
	.align		4
        /*009c*/ 	.byte	0x04, 0x46
        /*009e*/ 	.short	(.L_33 - .L_32)


	//   ....[0]....
.L_32:
        /*00a0*/ 	.word	0x000019b0


	//----- nvinfo : EIATTR_MBARRIER_INSTR_OFFSETS
	.align		4
.L_33:
        /*00a4*/ 	.byte	0x04, 0x39
        /*00a6*/ 	.short	(.L_35 - .L_34)


	//   ....[0]....
.L_34:
        /*00a8*/ 	.word	0x00000300
        /*00ac*/ 	.word	0x000000ff
        /*00b0*/ 	.word	0x00000000
        /*00b4*/ 	.short	0x0100
        /*00b6*/ 	.byte	0x07
	.zero		1


	//   ....[1]....
        /*00b8*/ 	.word	0x00000310
        /*00bc*/ 	.word	0x000000ff
        /*00c0*/ 	.word	0x00000020
        /*00c4*/ 	.short	0x0100
        /*00c6*/ 	.byte	0x07
	.zero		1


	//   ....[2]....
        /*00c8*/ 	.word	0x00000320
        /*00cc*/ 	.word	0x000000ff
        /*00d0*/ 	.word	0x00000008
        /*00d4*/ 	.short	0x0100
        /*00d6*/ 	.byte	0x07
	.zero		1


	//   ....[3]....
        /*00d8*/ 	.word	0x00000330
        /*00dc*/ 	.word	0x000000ff
        /*00e0*/ 	.word	0x00000028
        /*00e4*/ 	.short	0x0100
        /*00e6*/ 	.byte	0x07
	.zero		1


	//   ....[4]....
        /*00e8*/ 	.word	0x00000340
        /*00ec*/ 	.word	0x000000ff
        /*00f0*/ 	.word	0x00000010
        /*00f4*/ 	.short	0x0100
        /*00f6*/ 	.byte	0x07
	.zero		1


	//   ....[5]....
        /*00f8*/ 	.word	0x00000350
        /*00fc*/ 	.word	0x000000ff
        /*0100*/ 	.word	0x00000030
        /*0104*/ 	.short	0x0100
        /*0106*/ 	.byte	0x07
	.zero		1


	//   ....[6]....
        /*0108*/ 	.word	0x00000360
        /*010c*/ 	.word	0x000000ff
        /*0110*/ 	.word	0x00000018
        /*0114*/ 	.short	0x0100
        /*0116*/ 	.byte	0x07
	.zero		1


	//   ....[7]....
        /*0118*/ 	.word	0x00000370
        /*011c*/ 	.word	0x000000ff
        /*0120*/ 	.word	0x00000038
        /*0124*/ 	.short	0x0100
        /*0126*/ 	.byte	0x07
	.zero		1


	//   ....[8]....
        /*0128*/ 	.word	0x00000840
        /*012c*/ 	.word	0x000000ff
        /*0130*/ 	.word	0x00000070
        /*0134*/ 	.short	0x0100
        /*0136*/ 	.byte	0x0c
	.zero		1


	//   ....[9]....
        /*0138*/ 	.word	0x00000890
        /*013c*/ 	.word	0x000000ff
        /*0140*/ 	.word	0x00000078
        /*0144*/ 	.short	0x0100
        /*0146*/ 	.byte	0x0c
	.zero		1


	//   ....[10]....
        /*0148*/ 	.word	0x000008c0
        /*014c*/ 	.word	0x000000ff
        /*0150*/ 	.word	0x00000050
        /*0154*/ 	.short	0x0100
        /*0156*/ 	.byte	0x0d
	.zero		1


	//   ....[11]....
        /*0158*/ 	.word	0x00000910
        /*015c*/ 	.word	0x000000ff
        /*0160*/ 	.word	0x00000058
        /*0164*/ 	.short	0x0100
        /*0166*/ 	.byte	0x0d
	.zero		1


	//   ....[12]....
        /*0168*/ 	.word	0x00000920
        /*016c*/ 	.word	0x000000ff
        /*0170*/ 	.word	0x00000060
        /*0174*/ 	.short	0x0100
        /*0176*/ 	.byte	0x0d
	.zero		1


	//   ....[13]....
        /*0178*/ 	.word	0x00000930
        /*017c*/ 	.word	0x000000ff
        /*0180*/ 	.word	0x00000068
        /*0184*/ 	.short	0x0100
        /*0186*/ 	.byte	0x0d
	.zero		1


	//   ....[14]....
        /*0188*/ 	.word	0x00001870
        /*018c*/ 	.word	0x00000061
        /*0190*/ 	.word	0xfffffff8
        /*0194*/ 	.short	0x010a
        /*0196*/ 	.byte	0x3f
	.zero		1


	//   ....[15]....
        /*0198*/ 	.word	0x00001a40
        /*019c*/ 	.word	0x00000003
        /*01a0*/ 	.word	0x00000000
        /*01a4*/ 	.short	0x010a
        /*01a6*/ 	.byte	0x3f
	.zero		1


	//   ....[16]....
        /*01a8*/ 	.word	0x00001aa0
        /*01ac*/ 	.word	0x00000003
        /*01b0*/ 	.word	0x00000000
        /*01b4*/ 	.short	0x010a
        /*01b6*/ 	.byte	0x3f
	.zero		1


	//   ....[17]....
        /*01b8*/ 	.word	0x00001fc0
        /*01bc*/ 	.word	0x000000ff
        /*01c0*/ 	.word	0x00000000
        /*01c4*/ 	.short	0x010a
        /*01c6*/ 	.byte	0x04
	.zero		1


	//   ....[18]....
        /*01c8*/ 	.word	0x00002000
        /*01cc*/ 	.word	0x000000ff
        /*01d0*/ 	.word	0x00000000
        /*01d4*/ 	.short	0x010a
        /*01d6*/ 	.byte	0x04
	.zero		1


	//   ....[19]....
        /*01d8*/ 	.word	0x00002430
        /*01dc*/ 	.word	0x00000005
        /*01e0*/ 	.word	0x00000000
        /*01e4*/ 	.short	0x0101
        /*01e6*/ 	.byte	0x3f
	.zero		1


	//   ....[20]....
        /*01e8*/ 	.word	0x00002530
        /*01ec*/ 	.word	0x00000065
        /*01f0*/ 	.word	0x00000000
        /*01f4*/ 	.short	0x0101
        /*01f6*/ 	.byte	0x32
	.zero		1


	//   ....[21]....
        /*01f8*/ 	.word	0x00002620
        /*01fc*/ 	.word	0x00000003
        /*0200*/ 	.word	0x00000000
        /*0204*/ 	.short	0x0101
        /*0206*/ 	.byte	0x3f
	.zero		1


	//   ....[22]....
        /*0208*/ 	.word	0x00002680
        /*020c*/ 	.word	0x00000061
        /*0210*/ 	.word	0x00000008
        /*0214*/ 	.short	0x010a
        /*0216*/ 	.byte	0x3f
	.zero		1


	//   ....[23]....
        /*0218*/ 	.word	0x00006760
        /*021c*/ 	.word	0x00000062
        /*0220*/ 	.word	0x00000000
        /*0224*/ 	.short	0x0101
        /*0226*/ 	.byte	0x32
	.zero		1


	//   ....[24]....
        /*0228*/ 	.word	0x00007290
        /*022c*/ 	.word	0x00000007
        /*0230*/ 	.word	0x00000020
        /*0234*/ 	.short	0x010a
        /*0236*/ 	.byte	0x3f
	.zero		1


	//   ....[25]....
        /*0238*/ 	.word	0x00007730
        /*023c*/ 	.word	0x00000002
        /*0240*/ 	.word	0x00000078
        /*0244*/ 	.short	0x0101
        /*0246*/ 	.byte	0x3f
	.zero		1


	//   ....[26]....
        /*0248*/ 	.word	0x00007eb0
        /*024c*/ 	.word	0x00000005
        /*0250*/ 	.word	0x00000000
        /*0254*/ 	.short	0x010a
        /*0256*/ 	.byte	0x3f
	.zero		1


	//   ....[27]....
        /*0258*/ 	.word	0x00007f30
        /*025c*/ 	.word	0x00000007
        /*0260*/ 	.word	0x00000000
        /*0264*/ 	.short	0x010a
        /*0266*/ 	.byte	0x3f
	.zero		1


	//   ....[28]....
        /*0268*/ 	.word	0x00007fc0
        /*026c*/ 	.word	0x00000006
        /*0270*/ 	.word	0x00000000
        /*0274*/ 	.short	0x010a
        /*0276*/ 	.byte	0x3f
	.zero		1


	//   ....[29]....
        /*0278*/ 	.word	0x00008050
        /*027c*/ 	.word	0x00000003
        /*0280*/ 	.word	0x00000000
        /*0284*/ 	.short	0x010a
        /*0286*/ 	.byte	0x3f
	.zero		1


	//   ....[30]....
        /*0288*/ 	.word	0x000080b0
        /*028c*/ 	.word	0x00000061
        /*0290*/ 	.word	0xfffffff8
        /*0294*/ 	.short	0x010a
        /*0296*/ 	.byte	0x3f
	.zero		1


	//   ....[31]....
        /*0298*/ 	.word	0x00008100
        /*029c*/ 	.word	0x00000003
        /*02a0*/ 	.word	0x00000000
        /*02a4*/ 	.short	0x010a
        /*02a6*/ 	.byte	0x3f
	.zero		1


	//   ....[32]....
        /*02a8*/ 	.word	0x00008160
        /*02ac*/ 	.word	0x00000005
        /*02b0*/ 	.word	0x00000000
        /*02b4*/ 	.short	0x010a
        /*02b6*/ 	.byte	0x3f
	.zero		1


	//   ....[33]....
        /*02b8*/ 	.word	0x000081b0
        /*02bc*/ 	.word	0x00000061
        /*02c0*/ 	.word	0x00000008
        /*02c4*/ 	.short	0x010a
        /*02c6*/ 	.byte	0x3f
	.zero		1


	//   ....[34]....
        /*02c8*/ 	.word	0x00008280
        /*02cc*/ 	.word	0x00000007
        /*02d0*/ 	.word	0x00000020
        /*02d4*/ 	.short	0x010a
        /*02d6*/ 	.byte	0x3f
	.zero		1


	//   ....[35]....
        /*02d8*/ 	.word	0x00008350
        /*02dc*/ 	.word	0x00000005
        /*02e0*/ 	.word	0x00000000
        /*02e4*/ 	.short	0x010a
        /*02e6*/ 	.byte	0x3f
	.zero		1


	//   ....[36]....
        /*02e8*/ 	.word	0x000083a0
        /*02ec*/ 	.word	0x00000007
        /*02f0*/ 	.word	0x00000000
        /*02f4*/ 	.short	0x010a
        /*02f6*/ 	.byte	0x3f
	.zero		1


	//   ....[37]....
        /*02f8*/ 	.word	0x000083f0
        /*02fc*/ 	.word	0x00000006
        /*0300*/ 	.word	0x00000000
        /*0304*/ 	.short	0x010a
        /*0306*/ 	.byte	0x3f
	.zero		1


	//----- nvinfo : EIATTR_NUM_MBARRIERS
	.align		4
.L_35:
        /*0308*/ 	.byte	0x03, 0x38
        /*030a*/ 	.short	0x000e


	//----- nvinfo : EIATTR_EXIT_INSTR_OFFSETS
	.align		4
        /*030c*/ 	.byte	0x04, 0x1c
        /*030e*/ 	.short	(.L_37 - .L_36)


	//   ....[0]....
.L_36:
        /*0310*/ 	.word	0x00001490


	//   ....[1]....
        /*0314*/ 	.word	0x000014f0


	//   ....[2]....
        /*0318*/ 	.word	0x00006ea0


	//   ....[3]....
        /*031c*/ 	.word	0x00006ed0


	//   ....[4]....
        /*0320*/ 	.word	0x000080a0


	//----- nvinfo : EIATTR_MAX_THREADS
	.align		4
.L_37:
        /*0324*/ 	.byte	0x04, 0x05
        /*0326*/ 	.short	(.L_39 - .L_38)
.L_38:
        /*0328*/ 	.word	0x00000180
        /*032c*/ 	.word	0x00000001
        /*0330*/ 	.word	0x00000001


	//----- nvinfo : EIATTR_CRS_STACK_SIZE
	.align		4
.L_39:
        /*0334*/ 	.byte	0x04, 0x1e
        /*0336*/ 	.short	(.L_41 - .L_40)
.L_40:
        /*0338*/ 	.word	0x00000000


	//----- nvinfo : EIATTR_CBANK_PARAM_SIZE
	.align		4
.L_41:
        /*033c*/ 	.byte	0x03, 0x19
        /*033e*/ 	.short	0x0470


	//----- nvinfo : EIATTR_PARAM_CBANK
	.align		4
        /*0340*/ 	.byte	0x04, 0x0a
        /*0342*/ 	.short	(.L_43 - .L_42)
	.align		4
.L_42:
        /*0344*/ 	.word	index@(.nv.constant0._ZN7cutlass13device_kernelINS_4gemm6kernel13GemmUniversalIN4cute5tupleIJiiiiEEENS1_10collective13CollectiveMmaINS1_34MainloopSm90TmaGmmaWarpSpecializedILi4ENS5_IJNS4_1CILi2EEESB_NSA_ILi1EEEEEENS1_32KernelTmaWarpSpecializedPingpongEEENS5_IJNSA_ILi64EEENSA_ILi128EEESG_EEENS_10tfloat32_tENS5_IJlSC_lEEESJ_SK_NS4_8TiledMMAINS4_8MMA_AtomIJNS4_4SM904GMMA30MMA_64x128x8_F32TF32TF32_SS_TNILNSO_7ScaleInE1ELSQ_1EEEEEENS4_6LayoutINS5_IJSC_SC_SC_EEENS5_IJNSA_ILi0EEESV_SV_EEEEENS5_IJNS4_10UnderscoreESY_SY_EEEEENS4_23SM90_TMA_LOAD_MULTICASTENS4_14ComposedLayoutINS4_7SwizzleILi3ELi4ELi3EEENS4_18smem_ptr_flag_bitsILi32EEENST_INS5_IJNSA_ILi8EEENSA_ILi32EEEEEENS5_IJS18_SC_EEEEEEEvNS4_8identityES11_S1C_vS1D_EENS_8epilogue10collective6detail29Sm90TmaWarpSpecializedAdapterINS1G_15DefaultEpilogueISJ_SK_SK_NS1F_6thread17LinearCombinationISJ_Li1EffLNS1K_9ScaleType4KindE0ELNS_15FloatRoundStyleE2ESJ_EENS1_15EpilogueDefaultEEEEEvvEEEEvNT_6ParamsE)
        /*0348*/ 	.short	0x0210
        /*034a*/ 	.short	0x0470


	//----- nvinfo : EIATTR_SW_WAR
	.align		4
.L_43:
        /*034c*/ 	.byte	0x04, 0x36
        /*034e*/ 	.short	(.L_45 - .L_44)
.L_44:
        /*0350*/ 	.word	0x00000008
.L_45:


//--------------------- .nv.callgraph             --------------------------
	.section	.nv.callgraph,"",@"SHT_CUDA_CALLGRAPH"
	.align	4
	.sectionentsize	8
	.align		4
        /*0000*/ 	.word	0x00000000
	.align		4
        /*0004*/ 	.word	0xffffffff
	.align		4
        /*0008*/ 	.word	index@(_ZN7cutlass13device_kernelINS_4gemm6kernel13GemmUniversalIN4cute5tupleIJiiiiEEENS1_10collective13CollectiveMmaINS1_34MainloopSm90TmaGmmaWarpSpecializedILi4ENS5_IJNS4_1CILi2EEESB_NSA_ILi1EEEEEENS1_32KernelTmaWarpSpecializedPingpongEEENS5_IJNSA_ILi64EEENSA_ILi128EEESG_EEENS_10tfloat32_tENS5_IJlSC_lEEESJ_SK_NS4_8TiledMMAINS4_8MMA_AtomIJNS4_4SM904GMMA30MMA_64x128x8_F32TF32TF32_SS_TNILNSO_7ScaleInE1ELSQ_1EEEEEENS4_6LayoutINS5_IJSC_SC_SC_EEENS5_IJNSA_ILi0EEESV_SV_EEEEENS5_IJNS4_10UnderscoreESY_SY_EEEEENS4_23SM90_TMA_LOAD_MULTICASTENS4_14ComposedLayoutINS4_7SwizzleILi3ELi4ELi3EEENS4_18smem_ptr_flag_bitsILi32EEENST_INS5_IJNSA_ILi8EEENSA_ILi32EEEEEENS5_IJS18_SC_EEEEEEEvNS4_8identityES11_S1C_vS1D_EENS_8epilogue10collective6detail29Sm90TmaWarpSpecializedAdapterINS1G_15DefaultEpilogueISJ_SK_SK_NS1F_6thread17LinearCombinationISJ_Li1EffLNS1K_9ScaleType4KindE0ELNS_15FloatRoundStyleE2ESJ_EENS1_15EpilogueDefaultEEEEEvvEEEEvNT_6ParamsE)
	.align		4
        /*000c*/ 	.word	index@(__assertfail)
	.align		4
        /*0010*/ 	.word	0x00000000
	.align		4
        /*0014*/ 	.word	0xfffffffe
	.align		4
        /*0018*/ 	.word	0x00000000
	.align		4
        /*001c*/ 	.word	0xfffffffd
	.align		4
        /*0020*/ 	.word	0x00000000
	.align		4
        /*0024*/ 	.word	0xfffffffc


//--------------------- .nv.constant4             --------------------------
	.section	.nv.constant4,"a",@progbits
	.align	8
	.align		8
.nv.constant4:
        /*0000*/ 	.dword	__assertfail
	.align		8
        /*0008*/ 	.dword	__unnamed_1
	.align		8
        /*0010*/ 	.dword	_ZN40_INTERNAL_3bdb8550_4_k_cu_76c09f10_284894cuda3std3__45__cpo5beginE
	.align		8
        /*0018*/ 	.dword	_ZN40_INTERNAL_3bdb8550_4_k_cu_76c09f10_284894cuda3std3__45__cpo3endE
	.align		8
        /*0020*/ 	.dword	_ZN40_INTERNAL_3bdb8550_4_k_cu_76c09f10_284894cuda3std3__45__cpo6cbeginE
	.align		8
        /*0028*/ 	.dword	_ZN40_INTERNAL_3bdb8550_4_k_cu_76c09f10_284894cuda3std3__45__cpo4cendE
	.align		8
        /*0030*/ 	.dword	_ZN40_INTERNAL_3bdb8550_4_k_cu_76c09f10_284894cuda3std3__442_GLOBAL__N__3bdb8550_4_k_cu_76c09f10_284896ignoreE
	.align		8
        /*0038*/ 	.dword	_ZN40_INTERNAL_3bdb8550_4_k_cu_76c09f10_284894cuda3std3__419piecewise_constructE
	.align		8
        /*0040*/ 	.dword	_ZN40_INTERNAL_3bdb8550_4_k_cu_76c09f10_284894cuda3std3__48in_placeE
	.align		8
        /*0048*/ 	.dword	_ZN40_INTERNAL_3bdb8550_4_k_cu_76c09f10_284894cuda3std6ranges3__45__cpo4swapE
	.align		8
        /*0050*/ 	.dword	_ZN40_INTERNAL_3bdb8550_4_k_cu_76c09f10_284894cuda3std6ranges3__45__cpo9iter_moveE
	.align		8
        /*0058*/ 	.dword	_ZN40_INTERNAL_3bdb8550_4_k_cu_76c09f10_284894cute7productE
	.align		8
        /*0060*/ 	.dword	_ZN40_INTERNAL_3bdb8550_4_k_cu_76c09f10_284894cute1_E
	.align		8
        /*0068*/ 	.dword	$str$22
	.align		8
        /*0070*/ 	.dword	$str$23


//--------------------- .text._ZN7cutlass13device_kernelINS_4gemm6kernel13GemmUniversalIN4cute5tupleIJiiiiEEENS1_10collective13CollectiveMmaINS1_34MainloopSm90TmaGmmaWarpSpecializedILi4ENS5_IJNS4_1CILi2EEESB_NSA_ILi1EEEEEENS1_32KernelTmaWarpSpecializedPingpongEEENS5_IJNSA_ILi64EEENSA_ILi128EEESG_EEENS_10tfloat32_tENS5_IJlSC_lEEESJ_SK_NS4_8TiledMMAINS4_8MMA_AtomIJNS4_4SM904GMMA30MMA_64x128x8_F32TF32TF32_SS_TNILNSO_7ScaleInE1ELSQ_1EEEEEENS4_6LayoutINS5_IJSC_SC_SC_EEENS5_IJNSA_ILi0EEESV_SV_EEEEENS5_IJNS4_10UnderscoreESY_SY_EEEEENS4_23SM90_TMA_LOAD_MULTICASTENS4_14ComposedLayoutINS4_7SwizzleILi3ELi4ELi3EEENS4_18smem_ptr_flag_bitsILi32EEENST_INS5_IJNSA_ILi8EEENSA_ILi32EEEEEENS5_IJS18_SC_EEEEEEEvNS4_8identityES11_S1C_vS1D_EENS_8epilogue10collective6detail29Sm90TmaWarpSpecializedAdapterINS1G_15DefaultEpilogueISJ_SK_SK_NS1F_6thread17LinearCombinationISJ_Li1EffLNS1K_9ScaleType4KindE0ELNS_15FloatRoundStyleE2ESJ_EENS1_15EpilogueDefaultEEEEEvvEEEEvNT_6ParamsE --------------------------
	.section	.text._ZN7cutlass13device_kernelINS_4gemm6kernel13GemmUniversalIN4cute5tupleIJiiiiEEENS1_10collective13CollectiveMmaINS1_34MainloopSm90TmaGmmaWarpSpecializedILi4ENS5_IJNS4_1CILi2EEESB_NSA_ILi1EEEEEENS1_32KernelTmaWarpSpecializedPingpongEEENS5_IJNSA_ILi64EEENSA_ILi128EEESG_EEENS_10tfloat32_tENS5_IJlSC_lEEESJ_SK_NS4_8TiledMMAINS4_8MMA_AtomIJNS4_4SM904GMMA30MMA_64x128x8_F32TF32TF32_SS_TNILNSO_7ScaleInE1ELSQ_1EEEEEENS4_6LayoutINS5_IJSC_SC_SC_EEENS5_IJNSA_ILi0EEESV_SV_EEEEENS5_IJNS4_10UnderscoreESY_SY_EEEEENS4_23SM90_TMA_LOAD_MULTICASTENS4_14ComposedLayoutINS4_7SwizzleILi3ELi4ELi3EEENS4_18smem_ptr_flag_bitsILi32EEENST_INS5_IJNSA_ILi8EEENSA_ILi32EEEEEENS5_IJS18_SC_EEEEEEEvNS4_8identityES11_S1C_vS1D_EENS_8epilogue10collective6detail29Sm90TmaWarpSpecializedAdapterINS1G_15DefaultEpilogueISJ_SK_SK_NS1F_6thread17LinearCombinationISJ_Li1EffLNS1K_9ScaleType4KindE0ELNS_15FloatRoundStyleE2ESJ_EENS1_15EpilogueDefaultEEEEEvvEEEEvNT_6ParamsE,"ax",@progbits
	.align	128
.text._ZN7cutlass13device_kernelINS_4gemm6kernel13GemmUniversalIN4cute5tupleIJiiiiEEENS1_10collective13CollectiveMmaINS1_34MainloopSm90TmaGmmaWarpSpecializedILi4ENS5_IJNS4_1CILi2EEESB_NSA_ILi1EEEEEENS1_32KernelTmaWarpSpecializedPingpongEEENS5_IJNSA_ILi64EEENSA_ILi128EEESG_EEENS_10tfloat32_tENS5_IJlSC_lEEESJ_SK_NS4_8TiledMMAINS4_8MMA_AtomIJNS4_4SM904GMMA30MMA_64x128x8_F32TF32TF32_SS_TNILNSO_7ScaleInE1ELSQ_1EEEEEENS4_6LayoutINS5_IJSC_SC_SC_EEENS5_IJNSA_ILi0EEESV_SV_EEEEENS5_IJNS4_10UnderscoreESY_SY_EEEEENS4_23SM90_TMA_LOAD_MULTICASTENS4_14ComposedLayoutINS4_7SwizzleILi3ELi4ELi3EEENS4_18smem_ptr_flag_bitsILi32EEENST_INS5_IJNSA_ILi8EEENSA_ILi32EEEEEENS5_IJS18_SC_EEEEEEEvNS4_8identityES11_S1C_vS1D_EENS_8epilogue10collective6detail29Sm90TmaWarpSpecializedAdapterINS1G_15DefaultEpilogueISJ_SK_SK_NS1F_6thread17LinearCombinationISJ_Li1EffLNS1K_9ScaleType4KindE0ELNS_15FloatRoundStyleE2ESJ_EENS1_15EpilogueDefaultEEEEEvvEEEEvNT_6ParamsE:
        .type           _ZN7cutlass13device_kernelINS_4gemm6kernel13GemmUniversalIN4cute5tupleIJiiiiEEENS1_10collective13CollectiveMmaINS1_34MainloopSm90TmaGmmaWarpSpecializedILi4ENS5_IJNS4_1CILi2EEESB_NSA_ILi1EEEEEENS1_32KernelTmaWarpSpecializedPingpongEEENS5_IJNSA_ILi64EEENSA_ILi128EEESG_EEENS_10tfloat32_tENS5_IJlSC_lEEESJ_SK_NS4_8TiledMMAINS4_8MMA_AtomIJNS4_4SM904GMMA30MMA_64x128x8_F32TF32TF32_SS_TNILNSO_7ScaleInE1ELSQ_1EEEEEENS4_6LayoutINS5_IJSC_SC_SC_EEENS5_IJNSA_ILi0EEESV_SV_EEEEENS5_IJNS4_10UnderscoreESY_SY_EEEEENS4_23SM90_TMA_LOAD_MULTICASTENS4_14ComposedLayoutINS4_7SwizzleILi3ELi4ELi3EEENS4_18smem_ptr_flag_bitsILi32EEENST_INS5_IJNSA_ILi8EEENSA_ILi32EEEEEENS5_IJS18_SC_EEEEEEEvNS4_8identityES11_S1C_vS1D_EENS_8epilogue10collective6detail29Sm90TmaWarpSpecializedAdapterINS1G_15DefaultEpilogueISJ_SK_SK_NS1F_6thread17LinearCombinationISJ_Li1EffLNS1K_9ScaleType4KindE0ELNS_15FloatRoundStyleE2ESJ_EENS1_15EpilogueDefaultEEEEEvvEEEEvNT_6ParamsE,@function
        .size           _ZN7cutlass13device_kernelINS_4gemm6kernel13GemmUniversalIN4cute5tupleIJiiiiEEENS1_10collective13CollectiveMmaINS1_34MainloopSm90TmaGmmaWarpSpecializedILi4ENS5_IJNS4_1CILi2EEESB_NSA_ILi1EEEEEENS1_32KernelTmaWarpSpecializedPingpongEEENS5_IJNSA_ILi64EEENSA_ILi128EEESG_EEENS_10tfloat32_tENS5_IJlSC_lEEESJ_SK_NS4_8TiledMMAINS4_8MMA_AtomIJNS4_4SM904GMMA30MMA_64x128x8_F32TF32TF32_SS_TNILNSO_7ScaleInE1ELSQ_1EEEEEENS4_6LayoutINS5_IJSC_SC_SC_EEENS5_IJNSA_ILi0EEESV_SV_EEEEENS5_IJNS4_10UnderscoreESY_SY_EEEEENS4_23SM90_TMA_LOAD_MULTICASTENS4_14ComposedLayoutINS4_7SwizzleILi3ELi4ELi3EEENS4_18smem_ptr_flag_bitsILi32EEENST_INS5_IJNSA_ILi8EEENSA_ILi32EEEEEENS5_IJS18_SC_EEEEEEEvNS4_8identityES11_S1C_vS1D_EENS_8epilogue10collective6detail29Sm90TmaWarpSpecializedAdapterINS1G_15DefaultEpilogueISJ_SK_SK_NS1F_6thread17LinearCombinationISJ_Li1EffLNS1K_9ScaleType4KindE0ELNS_15FloatRoundStyleE2ESJ_EENS1_15EpilogueDefaultEEEEEvvEEEEvNT_6ParamsE,(.L_x_200 - _ZN7cutlass13device_kernelINS_4gemm6kernel13GemmUniversalIN4cute5tupleIJiiiiEEENS1_10collective13CollectiveMmaINS1_34MainloopSm90TmaGmmaWarpSpecializedILi4ENS5_IJNS4_1CILi2EEESB_NSA_ILi1EEEEEENS1_32KernelTmaWarpSpecializedPingpongEEENS5_IJNSA_ILi64EEENSA_ILi128EEESG_EEENS_10tfloat32_tENS5_IJlSC_lEEESJ_SK_NS4_8TiledMMAINS4_8MMA_AtomIJNS4_4SM904GMMA30MMA_64x128x8_F32TF32TF32_SS_TNILNSO_7ScaleInE1ELSQ_1EEEEEENS4_6LayoutINS5_IJSC_SC_SC_EEENS5_IJNSA_ILi0EEESV_SV_EEEEENS5_IJNS4_10UnderscoreESY_SY_EEEEENS4_23SM90_TMA_LOAD_MULTICASTENS4_14ComposedLayoutINS4_7SwizzleILi3ELi4ELi3EEENS4_18smem_ptr_flag_bitsILi32EEENST_INS5_IJNSA_ILi8EEENSA_ILi32EEEEEENS5_IJS18_SC_EEEEEEEvNS4_8identityES11_S1C_vS1D_EENS_8epilogue10collective6detail29Sm90TmaWarpSpecializedAdapterINS1G_15DefaultEpilogueISJ_SK_SK_NS1F_6thread17LinearCombinationISJ_Li1EffLNS1K_9ScaleType4KindE0ELNS_15FloatRoundStyleE2ESJ_EENS1_15EpilogueDefaultEEEEEvvEEEEvNT_6ParamsE)
        .other          _ZN7cutlass13device_kernelINS_4gemm6kernel13GemmUniversalIN4cute5tupleIJiiiiEEENS1_10collective13CollectiveMmaINS1_34MainloopSm90TmaGmmaWarpSpecializedILi4ENS5_IJNS4_1CILi2EEESB_NSA_ILi1EEEEEENS1_32KernelTmaWarpSpecializedPingpongEEENS5_IJNSA_ILi64EEENSA_ILi128EEESG_EEENS_10tfloat32_tENS5_IJlSC_lEEESJ_SK_NS4_8TiledMMAINS4_8MMA_AtomIJNS4_4SM904GMMA30MMA_64x128x8_F32TF32TF32_SS_TNILNSO_7ScaleInE1ELSQ_1EEEEEENS4_6LayoutINS5_IJSC_SC_SC_EEENS5_IJNSA_ILi0EEESV_SV_EEEEENS5_IJNS4_10UnderscoreESY_SY_EEEEENS4_23SM90_TMA_LOAD_MULTICASTENS4_14ComposedLayoutINS4_7SwizzleILi3ELi4ELi3EEENS4_18smem_ptr_flag_bitsILi32EEENST_INS5_IJNSA_ILi8EEENSA_ILi32EEEEEENS5_IJS18_SC_EEEEEEEvNS4_8identityES11_S1C_vS1D_EENS_8epilogue10collective6detail29Sm90TmaWarpSpecializedAdapterINS1G_15DefaultEpilogueISJ_SK_SK_NS1F_6thread17LinearCombinationISJ_Li1EffLNS1K_9ScaleType4KindE0ELNS_15FloatRoundStyleE2ESJ_EENS1_15EpilogueDefaultEEEEEvvEEEEvNT_6ParamsE,@"STO_CUDA_ENTRY STV_DEFAULT"
_ZN7cutlass13device_kernelINS_4gemm6kernel13GemmUniversalIN4cute5tupleIJiiiiEEENS1_10collective13CollectiveMmaINS1_34MainloopSm90TmaGmmaWarpSpecializedILi4ENS5_IJNS4_1CILi2EEESB_NSA_ILi1EEEEEENS1_32KernelTmaWarpSpecializedPingpongEEENS5_IJNSA_ILi64EEENSA_ILi128EEESG_EEENS_10tfloat32_tENS5_IJlSC_lEEESJ_SK_NS4_8TiledMMAINS4_8MMA_AtomIJNS4_4SM904GMMA30MMA_64x128x8_F32TF32TF32_SS_TNILNSO_7ScaleInE1ELSQ_1EEEEEENS4_6LayoutINS5_IJSC_SC_SC_EEENS5_IJNSA_ILi0EEESV_SV_EEEEENS5_IJNS4_10UnderscoreESY_SY_EEEEENS4_23SM90_TMA_LOAD_MULTICASTENS4_14ComposedLayoutINS4_7SwizzleILi3ELi4ELi3EEENS4_18smem_ptr_flag_bitsILi32EEENST_INS5_IJNSA_ILi8EEENSA_ILi32EEEEEENS5_IJS18_SC_EEEEEEEvNS4_8identityES11_S1C_vS1D_EENS_8epilogue10collective6detail29Sm90TmaWarpSpecializedAdapterINS1G_15DefaultEpilogueISJ_SK_SK_NS1F_6thread17LinearCombinationISJ_Li1EffLNS1K_9ScaleType4KindE0ELNS_15FloatRoundStyleE2ESJ_EENS1_15EpilogueDefaultEEEEEvvEEEEvNT_6ParamsE:
[----:B------:R-:W0:Y:S01]  /*0000*/  LDC R1, c[0x0][0x28] ;  /* 0x00000a00ff017b82 */ /* 0x000e220000000800 */
[----:B------:R-:W1:Y:S01]  /*0010*/  S2R R0, SR_TID.X ;  /* 0x0000000000007919 */ /* 0x000e620000002100 */
[----:B------:R-:W-:Y:S01]  /*0020*/  ELECT P0, URZ, PT ;  /* 0x00000000003f782f */ /* 0x000fe20003800000 */
[----:B------:R-:W-:Y:S01]  /*0030*/  BSSY B0, `(.L_x_0) ;  /* 0x0000014000007945 */ /* 0x000fe20003800000 */
[--C-:B-1----:R-:W-:Y:S02]  /*0040*/  SHF.R.U32.HI R2, RZ, 0x5, R0.reuse ;  /* 0x00000005ff027819 */ /* 0x102fe40000011600 */
[----:B------:R-:W-:-:S03]  /*0050*/  SHF.R.U32.HI R4, RZ, 0x7, R0 ;  /* 0x00000007ff047819 */ /* 0x000fc60000011600 */
[----:B------:R-:W1:Y:S02]  /*0060*/  SHFL.IDX PT, R3, R2, RZ, 0x1f ;  /* 0x00001fff02037589 */ /* 0x000e6400000e0000 */
[----:B-1----:R-:W-:Y:S02]  /*0070*/  R2UR UR6, R3 ;  /* 0x00000000030672ca */ /* 0x002fe400000e0000 */
[----:B------:R1:W2:Y:S11]  /*0080*/  SHFL.IDX PT, R3, R4, RZ, 0x1f ;  /* 0x00001fff04037589 */ /* 0x0002b600000e0000 */
[----:B------:R-:W-:-:S02]  /*0090*/  USHF.R.S32.HI UR4, URZ, 0x1f, UR6 ;  /* 0x0000001f3f047899 */ /* 0x000fc40008011406 */
[----:B------:R-:W-:Y:S02]  /*00a0*/  ISETP.NE.OR P0, PT, RZ, UR6, !P0 ;  /* 0x00000006ff007c0c */ /* 0x000fe4000c705670 */
[----:B------:R-:W-:-:S04]  /*00b0*/  ULEA.HI UR4, UR4, UR6, URZ, 0x2 ;  /* 0x0000000604047291 */ /* 0x000fc8000f8f103f */
[----:B------:R-:W-:-:S04]  /*00c0*/  ULOP3.LUT UR4, UR4, 0xfffffffc, URZ, 0xc0, !UPT ;  /* 0xfffffffc04047892 */ /* 0x000fc8000f8ec03f */
[----:B------:R-:W-:-:S03]  /*00d0*/  UIADD3 UR6, UR6, -UR4, URZ ;  /* 0x8000000406067290 */ /* 0x000fc6000fffe03f */
[----:B012---:R-:W-:Y:S09]  /*00e0*/  @P0 BRA `(.L_x_1) ;  /* 0x0000000000200947 */ /* 0x007ff20003800000 */
[----:B------:R-:W-:Y:S02]  /*00f0*/  ULDC.64 UR4, c[0x0][0x198] ;  /* 0x0000660000047ab9 */ /* 0x000fe40000000a00 */
[----:B------:R-:W-:Y:S02]  /*0100*/  UIADD3 UR8, UP0, UR4, 0xf0, URZ ;  /* 0x000000f004087890 */ /* 0x000fe4000ff1e03f */
[----:B------:R-:W-:Y:S02]  /*0110*/  UIADD3 UR4, UP1, UR4, 0x1f0, URZ ;  /* 0x000001f004047890 */ /* 0x000fe4000ff3e03f */
[----:B------:R-:W-:Y:S02]  /*0120*/  UIADD3.X UR9, URZ, UR5, URZ, UP0, !UPT ;  /* 0x000000053f097290 */ /* 0x000fe400087fe43f */
[----:B------:R-:W-:-:S07]  /*0130*/  UIADD3.X UR5, URZ, UR5, URZ, UP1, !UPT ;  /* 0x000000053f057290 */ /* 0x000fce0008ffe43f */
[----:B------:R0:W-:Y:S02]  /*0140*/  UTMACCTL.PF [UR8] ;  /* 0x00000000080079b9 */ /* 0x0001e40008040000 */
[----:B------:R0:W-:Y:S02]  /*0150*/  UTMACCTL.PF [UR4] ;  /* 0x00000000040079b9 */ /* 0x0001e40008040000 */
[----:B0-----:R-:W-:Y:S01]  /*0160*/  NOP ;  /* 0x0000000000007918 */ /* 0x001fe20000000000 */
.L_x_1:
[----:B------:R-:W-:Y:S05]  /*0170*/  BSYNC B0 ;  /* 0x0000000000007941 */ /* 0x000fea0003800000 */
.L_x_0:
[----:B------:R-:W0:Y:S01]  /*0180*/  SHFL.IDX PT, R5, R2, RZ, 0x1f ;  /* 0x00001fff02057589 */ /* 0x000e2200000e0000 */
[----:B------:R-:W-:Y:S01]  /*0190*/  R2UR UR19, R3 ;  /* 0x00000000031372ca */ /* 0x000fe200000e0000 */
[----:B------:R-:W-:-:S04]  /*01a0*/  UISETP.NE.AND UP0, UPT, UR6, 0x3, UPT ;  /* 0x000000030600788c */ /* 0x000fc8000bf05270 */
[----:B------:R-:W-:-:S08]  /*01b0*/  UISETP.EQ.OR UP0, UPT, UR6, URZ, !UP0 ;  /* 0x0000003f0600728c */ /* 0x000fd0000c702670 */
[----:B------:R-:W-:Y:S02]  /*01c0*/  UIADD3 UR14, UR19, -0x1, URZ ;  /* 0xffffffff130e7890 */ /* 0x000fe4000fffe03f */
[----:B------:R-:W-:Y:S02]  /*01d0*/  UISETP.EQ.AND UP0, UPT, UR19, URZ, UP0 ;  /* 0x0000003f1300728c */ /* 0x000fe40008702270 */
[----:B------:R-:W-:Y:S02]  /*01e0*/  UISETP.GE.U32.AND UP1, UPT, UR14, 0x2, UPT ;  /* 0x000000020e00788c */ /* 0x000fe4000bf26070 */
[----:B------:R-:W-:Y:S01]  /*01f0*/  USEL UR40, URZ, 0x1, !UP0 ;  /* 0x000000013f287887 */ /* 0x000fe2000c000000 */
[----:B0-----:R-:W-:-:S03]  /*0200*/  ISETP.NE.AND P0, PT, R5, RZ, PT ;  /* 0x000000ff0500720c */ /* 0x001fc60003f05270 */
[----:B------:R-:W-:-:S10]  /*0210*/  USEL UR40, UR40, 0x2, UP1 ;  /* 0x0000000228287887 */ /* 0x000fd40008800000 */
[----:B------:R-:W-:Y:S05]  /*0220*/  @P0 BRA `(.L_x_2) ;  /* 0x0000000000580947 */ /* 0x000fea0003800000 */
[----:B------:R-:W0:Y:S01]  /*0230*/  S2UR UR7, SR_CgaCtaId ;  /* 0x00000000000779c3 */ /* 0x000e220000008800 */
[----:B------:R-:W-:Y:S01]  /*0240*/  UMOV UR4, 0x400 ;  /* 0x0000040000047882 */ /* 0x000fe20000000000 */
[----:B------:R-:W-:Y:S01]  /*0250*/  UMOV UR5, 0x1 ;  /* 0x0000000100057882 */ /* 0x000fe20000000000 */
[----:B------:R-:W-:Y:S01]  /*0260*/  UMOV UR8, 0x3 ;  /* 0x0000000300087882 */ /* 0x000fe20000000000 */
[----:B------:R-:W-:Y:S01]  /*0270*/  ELECT P0, URZ, PT ;  /* 0x00000000003f782f */ /* 0x000fe20003800000 */
[----:B------:R-:W-:-:S04]  /*0280*/  UIADD3 UR8, -UR8, 0x100000, URZ ;  /* 0x0010000008087890 */ /* 0x000fc8000fffe13f */
[----:B------:R-:W-:Y:S02]  /*0290*/  USHF.L.U32 UR9, UR8, 0xb, URZ ;  /* 0x0000000b08097899 */ /* 0x000fe4000800063f */
[----:B------:R-:W-:Y:S02]  /*02a0*/  USHF.L.U32 UR8, UR8, 0x1, URZ ;  /* 0x0000000108087899 */ /* 0x000fe4000800063f */
[----:B0-----:R-:W-:Y:S02]  /*02b0*/  ULEA UR7, UR7, UR4, 0x18 ;  /* 0x0000000407077291 */ /* 0x001fe4000f8ec03f */
[----:B------:R-:W-:-:S04]  /*02c0*/  UIADD3 UR4, -UR5, 0x100000, URZ ;  /* 0x0010000005047890 */ /* 0x000fc8000fffe13f */
[----:B------:R-:W-:Y:S02]  /*02d0*/  USHF.L.U32 UR5, UR4, 0xb, URZ ;  /* 0x0000000b04057899 */ /* 0x000fe4000800063f */
[----:B------:R-:W-:Y:S01]  /*02e0*/  USHF.L.U32 UR4, UR4, 0x1, URZ ;  /* 0x0000000104047899 */ /* 0x000fe2000800063f */
[----:B------:R-:W0:Y:S11]  /*02f0*/  FENCE.VIEW.ASYNC.S ;  /* 0x00000000000073c6 */ /* 0x000e360000000000 */
[----:B0-----:R0:W1:Y:S01]  /*0300*/  SYNCS.EXCH.64 URZ, [UR7], UR4 ;  /* 0x00000004073f75b2 */ /* 0x0010620008000100 */
[----:B------:R0:W2:Y:S01]  /*0310*/  SYNCS.EXCH.64 URZ, [UR7+0x20], UR8 ;  /* 0x00002008073f75b2 */ /* 0x0000a20008000100 */
[----:B------:R0:W3:Y:S01]  /*0320*/  SYNCS.EXCH.64 URZ, [UR7+0x8], UR4 ;  /* 0x00000804073f75b2 */ /* 0x0000e20008000100 */
[----:B------:R0:W4:Y:S01]  /*0330*/  SYNCS.EXCH.64 URZ, [UR7+0x28], UR8 ;  /* 0x00002808073f75b2 */ /* 0x0001220008000100 */
[----:B------:R0:W0:Y:S01]  /*0340*/  SYNCS.EXCH.64 URZ, [UR7+0x10], UR4 ;  /* 0x00001004073f75b2 */ /* 0x0000220008000100 */
[----:B------:R0:W0:Y:S01]  /*0350*/  SYNCS.EXCH.64 URZ, [UR7+0x30], UR8 ;  /* 0x00003008073f75b2 */ /* 0x0000220008000100 */
[----:B------:R0:W0:Y:S01]  /*0360*/  SYNCS.EXCH.64 URZ, [UR7+0x18], UR4 ;  /* 0x00001804073f75b2 */ /* 0x0000220008000100 */
[----:B------:R0:W0:Y:S01]  /*0370*/  SYNCS.EXCH.64 URZ, [UR7+0x38], UR8 ;  /* 0x00003808073f75b2 */ /* 0x0000220008000100 */
[----:B------:R-:W-:Y:S01]  /*0380*/  NOP ;  /* 0x0000000000007918 */ /* 0x000fe20000000000 */
.L_x_2:
[----:B------:R-:W5:Y:S01]  /*0390*/  S2UR UR15, SR_CTAID.X ;  /* 0x00000000000f79c3 */ /* 0x000f620000002500 */
[----:B------:R-:W1:Y:S01]  /*03a0*/  SHFL.IDX PT, R8, R2, RZ, 0x1f ;  /* 0x00001fff02087589 */ /* 0x000e6200000e0000 */
[----:B------:R-:W-:Y:S01]  /*03b0*/  SHF.R.S32.HI R3, RZ, 0x1f, R0 ;  /* 0x0000001fff037819 */ /* 0x000fe20000011400 */
[----:B0-----:R-:W-:Y:S01]  /*03c0*/  ULDC UR4, c[0x0][0x150] ;  /* 0x0000540000047ab9 */ /* 0x001fe20000000800 */
[----:B------:R-:W-:Y:S01]  /*03d0*/  ELECT P0, URZ, PT ;  /* 0x00000000003f782f */ /* 0x000fe20003800000 */
[----:B------:R0:W2:Y:S01]  /*03e0*/  SHFL.IDX PT, R9, R2, RZ, 0x1f ;  /* 0x00001fff02097589 */ /* 0x0000a200000e0000 */
[----:B------:R-:W-:Y:S02]  /*03f0*/  LEA.HI R3, R3, R0, RZ, 0x7 ;  /* 0x0000000003037211 */ /* 0x000fe400078f38ff */
[----:B------:R-:W-:Y:S01]  /*0400*/  ELECT P1, URZ, PT ;  /* 0x00000000003f782f */ /* 0x000fe20003820000 */
[----:B------:R-:W3:Y:S01]  /*0410*/  S2UR UR8, SR_CTAID.Y ;  /* 0x00000000000879c3 */ /* 0x000ee20000002600 */
[----:B------:R-:W-:Y:S01]  /*0420*/  ULDC UR7, c[0x0][0x144] ;  /* 0x0000510000077ab9 */ /* 0x000fe20000000800 */
[----:B------:R-:W-:Y:S01]  /*0430*/  LOP3.LUT R3, R3, 0xffffff80, RZ, 0xc0, !PT ;  /* 0xffffff8003037812 */ /* 0x000fe200078ec0ff */
[----:B------:R-:W-:Y:S01]  /*0440*/  UMOV UR18, 0x80 ;  /* 0x0000008000127882 */ /* 0x000fe20000000000 */
[----:B------:R-:W-:Y:S01]  /*0450*/  NOP ;  /* 0x0000000000007918 */ /* 0x000fe20000000000 */
[----:B0-----:R-:W-:Y:S01]  /*0460*/  SHF.R.S32.HI R2, RZ, 0x1f, R5 ;  /* 0x0000001fff027819 */ /* 0x001fe20000011405 */
[----:B------:R-:W-:Y:S01]  /*0470*/  NOP ;  /* 0x0000000000007918 */ /* 0x000fe20000000000 */
[----:B------:R-:W-:Y:S01]  /*0480*/  IMAD.IADD R3, R0, 0x1, -R3 ;  /* 0x0000000100037824 */ /* 0x000fe200078e0a03 */
[----:B------:R-:W-:Y:S01]  /*0490*/  ULDC UR17, c[0x0][0x148] ;  /* 0x0000520000117ab9 */ /* 0x000fe20000000800 */
[----:B------:R-:W-:Y:S01]  /*04a0*/  LEA.HI R2, R2, R5, RZ, 0x2 ;  /* 0x0000000502027211 */ /* 0x000fe200078f10ff */
[----:B------:R-:W-:Y:S01]  /*04b0*/  IMAD.MOV.U32 R23, RZ, RZ, 0x1 ;  /* 0x00000001ff177424 */ /* 0x000fe200078e00ff */
[----:B------:R0:W0:Y:S01]  /*04c0*/  SHFL.IDX PT, R97, R4, RZ, 0x1f ;  /* 0x00001fff04617589 */ /* 0x00002200000e0000 */
[----:B------:R-:W-:-:S02]  /*04d0*/  SHF.R.S32.HI R6, RZ, 0x1f, R3 ;  /* 0x0000001fff067819 */ /* 0x000fc40000011403 */
[----:B------:R-:W-:Y:S02]  /*04e0*/  LOP3.LUT R2, R2, 0x3ffffffc, RZ, 0xc0, !PT ;  /* 0x3ffffffc02027812 */ /* 0x000fe400078ec0ff */
[----:B-----5:R-:W-:Y:S02]  /*04f0*/  I2FP.F32.U32 R10, UR15 ;  /* 0x0000000f000a7c45 */ /* 0x020fe40008201000 */
[----:B------:R-:W-:Y:S01]  /*0500*/  LEA.HI R7, R6, R3, RZ, 0x3 ;  /* 0x0000000306077211 */ /* 0x000fe200078f18ff */
[----:B------:R-:W-:Y:S01]  /*0510*/  IMAD.IADD R2, R5, 0x1, -R2 ;  /* 0x0000000105027824 */ /* 0x000fe200078e0a02 */
[----:B-1----:R-:W-:Y:S01]  /*0520*/  ISETP.NE.OR P0, PT, R8, RZ, !P0 ;  /* 0x000000ff0800720c */ /* 0x002fe20004705670 */
[----:B------:R-:W-:Y:S01]  /*0530*/  FMUL R10, R10, UR4 ;  /* 0x000000040a0a7c20 */ /* 0x000fe20008400000 */
[--C-:B------:R-:W-:Y:S01]  /*0540*/  SHF.R.S32.HI R8, RZ, 0x3, R7.reuse ;  /* 0x00000003ff087819 */ /* 0x100fe20000011407 */
[----:B------:R-:W-:Y:S01]  /*0550*/  ULDC UR4, c[0x0][0x154] ;  /* 0x0000550000047ab9 */ /* 0x000fe20000000800 */
[----:B------:R-:W-:-:S02]  /*0560*/  SHF.R.S32.HI R7, RZ, 0x1f, R7 ;  /* 0x0000001fff077819 */ /* 0x000fc40000011407 */
[----:B--2---:R-:W-:Y:S01]  /*0570*/  ISETP.NE.OR P1, PT, R9, RZ, !P1 ;  /* 0x000000ff0900720c */ /* 0x004fe20004f25670 */
[----:B------:R-:W1:Y:S01]  /*0580*/  F2I.U32.TRUNC.NTZ R10, R10 ;  /* 0x0000000a000a7305 */ /* 0x000e62000020f000 */
[----:B------:R-:W-:Y:S02]  /*0590*/  LEA.HI R7, R7, R8, RZ, 0x2 ;  /* 0x0000000807077211 */ /* 0x000fe400078f10ff */
[----:B---3--:R-:W-:Y:S02]  /*05a0*/  I2FP.F32.U32 R9, UR8 ;  /* 0x0000000800097c45 */ /* 0x008fe40008201000 */
[----:B------:R-:W-:Y:S01]  /*05b0*/  LOP3.LUT R7, R7, 0xfffffffc, RZ, 0xc0, !PT ;  /* 0xfffffffc07077812 */ /* 0x000fe200078ec0ff */
[----:B------:R-:W-:Y:S01]  /*05c0*/  VOTEU.ALL UP0, P0 ;  /* 0x00000000003f7886 */ /* 0x000fe20000000000 */
[----:B------:R-:W-:Y:S01]  /*05d0*/  ISETP.NE.AND P2, PT, RZ, UR19, PT ;  /* 0x00000013ff007c0c */ /* 0x000fe2000bf45270 */
[----:B------:R-:W-:Y:S02]  /*05e0*/  FMUL R9, R9, UR4 ;  /* 0x0000000409097c20 */ /* 0x000fe40008400000 */
[----:B------:R-:W-:Y:S01]  /*05f0*/  IMAD.IADD R7, R8, 0x1, -R7 ;  /* 0x0000000108077824 */ /* 0x000fe200078e0a07 */
[----:B------:R-:W2:Y:S01]  /*0600*/  @!UP0 S2UR UR11, SR_CgaCtaId ;  /* 0x00000000000b89c3 */ /* 0x000ea20000008800 */
[----:B------:R-:W-:Y:S01]  /*0610*/  VOTEU.ALL UP1, P1 ;  /* 0x00000000003f7886 */ /* 0x000fe20000820000 */
[----:B------:R-:W-:Y:S01]  /*0620*/  @!UP0 UMOV UR10, 0x400 ;  /* 0x00000400000a8882 */ /* 0x000fe20000000000 */
[----:B------:R-:W-:Y:S01]  /*0630*/  IMAD R2, R2, 0x4, R7 ;  /* 0x0000000402027824 */ /* 0x000fe200078e0207 */
[----:B-1----:R-:W-:Y:S01]  /*0640*/  R2UR UR4, R10 ;  /* 0x000000000a0472ca */ /* 0x002fe200000e0000 */
[----:B------:R-:W1:Y:S01]  /*0650*/  F2I.U32.TRUNC.NTZ R9, R9 ;  /* 0x0000000900097305 */ /* 0x000e62000020f000 */
[----:B------:R-:W-:Y:S01]  /*0660*/  @!UP1 UMOV UR13, 0x400 ;  /* 0x00000400000d9882 */ /* 0x000fe20000000000 */
[C---:B------:R-:W-:Y:S01]  /*0670*/  IMAD.SHL.U32 R5, R2.reuse, 0x4, RZ ;  /* 0x0000000402057824 */ /* 0x040fe200078e00ff */
[----:B------:R-:W3:Y:S01]  /*0680*/  @!UP1 S2UR UR16, SR_CgaCtaId ;  /* 0x00000000001099c3 */ /* 0x000ee20000008800 */
[C---:B------:R-:W-:Y:S01]  /*0690*/  LEA.HI R7, R2.reuse, R2, RZ, 0x1 ;  /* 0x0000000202077211 */ /* 0x040fe200078f08ff */
[----:B------:R-:W-:Y:S01]  /*06a0*/  VOTEU.ALL UP2, P1 ;  /* 0x00000000003f7886 */ /* 0x000fe20000840000 */
[----:B------:R-:W-:Y:S01]  /*06b0*/  VOTEU.ALL UP3, P1 ;  /* 0x00000000003f7886 */ /* 0x000fe20000860000 */
[----:B------:R-:W-:Y:S01]  /*06c0*/  LOP3.LUT R22, R2, 0xc, R5, 0x78, !PT ;  /* 0x0000000c02167812 */ /* 0x000fe200078e7805 */
[----:B------:R-:W-:Y:S01]  /*06d0*/  VOTEU.ALL UP4, P1 ;  /* 0x00000000003f7886 */ /* 0x000fe20000880000 */
[----:B------:R-:W-:Y:S01]  /*06e0*/  LOP3.LUT R7, R7, 0xfffffffe, RZ, 0xc0, !PT ;  /* 0xfffffffe07077812 */ /* 0x000fe200078ec0ff */
[----:B------:R-:W-:Y:S01]  /*06f0*/  VOTEU.ALL UP5, P1 ;  /* 0x00000000003f7886 */ /* 0x000fe200008a0000 */
[----:B------:R-:W5:Y:S01]  /*0700*/  LDC R5, c[0x0][0x140] ;  /* 0x00005000ff057b82 */ /* 0x000f620000000800 */
[----:B------:R-:W-:-:S02]  /*0710*/  UIADD3 UR4, -UR4, URZ, URZ ;  /* 0x0000003f04047290 */ /* 0x000fc4000fffe13f */
[----:B------:R-:W-:Y:S01]  /*0720*/  IMAD.IADD R7, R2, 0x1, -R7 ;  /* 0x0000000102077824 */ /* 0x000fe200078e0a07 */
[----:B-1----:R-:W-:Y:S01]  /*0730*/  R2UR UR9, R9 ;  /* 0x00000000090972ca */ /* 0x002fe200000e0000 */
[----:B------:R-:W-:-:S03]  /*0740*/  UIMAD UR7, UR7, UR4, UR15 ;  /* 0x00000004070772a4 */ /* 0x000fc6000f8e020f */
[----:B------:R-:W-:Y:S01]  /*0750*/  UMOV UR4, 0x20 ;  /* 0x0000002000047882 */ /* 0x000fe20000000000 */
[----:B--2---:R-:W-:Y:S02]  /*0760*/  @!UP0 ULEA UR12, UR11, UR10, 0x18 ;  /* 0x0000000a0b0c8291 */ /* 0x004fe4000f8ec03f */
[----:B------:R-:W-:Y:S01]  /*0770*/  ISETP.NE.AND P3, PT, R7, UR7, PT ;  /* 0x0000000707007c0c */ /* 0x000fe2000bf65270 */
[----:B------:R-:W-:-:S04]  /*0780*/  @!UP0 UIADD3 UR4, -UR4, 0x100000, URZ ;  /* 0x0010000004048890 */ /* 0x000fc8000fffe13f */
[----:B------:R-:W-:Y:S02]  /*0790*/  @!UP0 USHF.L.U32 UR5, UR4, 0xb, URZ ;  /* 0x0000000b04058899 */ /* 0x000fe4000800063f */
[----:B------:R-:W-:Y:S02]  /*07a0*/  @!UP0 USHF.L.U32 UR4, UR4, 0x1, URZ ;  /* 0x0000000104048899 */ /* 0x000fe4000800063f */
[----:B------:R-:W-:-:S04]  /*07b0*/  @!UP1 UIADD3 UR10, -UR18, 0x100000, URZ ;  /* 0x00100000120a9890 */ /* 0x000fc8000fffe13f */
[----:B------:R-:W-:Y:S02]  /*07c0*/  @!UP1 USHF.L.U32 UR11, UR10, 0xb, URZ ;  /* 0x0000000b0a0b9899 */ /* 0x000fe4000800063f */
[----:B------:R-:W-:Y:S02]  /*07d0*/  @!UP1 USHF.L.U32 UR10, UR10, 0x1, URZ ;  /* 0x000000010a0a9899 */ /* 0x000fe4000800063f */
[----:B---3--:R-:W-:Y:S01]  /*07e0*/  @!UP1 ULEA UR13, UR16, UR13, 0x18 ;  /* 0x0000000d100d9291 */ /* 0x008fe2000f8ec03f */
[----:B------:R-:W-:Y:S01]  /*07f0*/  VOTEU.ALL UP0, P0 ;  /* 0x00000000003f7886 */ /* 0x000fe20000000000 */
[----:B------:R-:W-:Y:S01]  /*0800*/  VOTEU.ALL UP1, P0 ;  /* 0x00000000003f7886 */ /* 0x000fe20000020000 */
[----:B------:R-:W-:Y:S01]  /*0810*/  UIADD3 UR9, -UR9, URZ, URZ ;  /* 0x0000003f09097290 */ /* 0x000fe2000fffe13f */
[----:B------:R-:W-:Y:S01]  /*0820*/  LOP3.LUT P0, RZ, R3, 0x7, RZ, 0xc0, !PT ;  /* 0x0000000703ff7812 */ /* 0x000fe2000780c0ff */
[----:B------:R-:W1:Y:S02]  /*0830*/  FENCE.VIEW.ASYNC.S ;  /* 0x00000000000073c6 */ /* 0x000e640000000000 */
[----:B-1----:R-:W1:Y:S01]  /*0840*/  @!UP0 SYNCS.EXCH.64 URZ, [UR12+0x70], UR4 ;  /* 0x000070040c3f85b2 */ /* 0x002e620008000100 */
[----:B------:R-:W-:-:S02]  /*0850*/  @P3 LEA.HI R2, R22, R22, RZ, 0x1 ;  /* 0x0000001616023211 */ /* 0x000fc400078f08ff */
[----:B-----5:R-:W-:Y:S02]  /*0860*/  ISETP.EQ.U32.AND P1, PT, R5, 0x1, PT ;  /* 0x000000010500780c */ /* 0x020fe40003f22070 */
[----:B------:R-:W-:Y:S02]  /*0870*/  @P3 SHF.R.S32.HI R2, RZ, 0x1, R2 ;  /* 0x00000001ff023819 */ /* 0x000fe40000011402 */
[----:B------:R-:W-:Y:S01]  /*0880*/  ISETP.LT.U32.AND P0, PT, R22, 0x4, !P0 ;  /* 0x000000041600780c */ /* 0x000fe20004701070 */
[----:B------:R2:W3:Y:S01]  /*0890*/  @!UP1 SYNCS.EXCH.64 URZ, [UR12+0x78], UR4 ;  /* 0x000078040c3f95b2 */ /* 0x0004e20008000100 */
[----:B------:R-:W-:Y:S01]  /*08a0*/  NOP ;  /* 0x0000000000007918 */ /* 0x000fe20000000000 */
[----:B--2---:R-:W-:Y:S01]  /*08b0*/  UIMAD UR4, UR17, UR9, UR8 ;  /* 0x00000009110472a4 */ /* 0x004fe2000f8e0208 */
[----:B------:R2:W0:Y:S05]  /*08c0*/  @!UP2 SYNCS.EXCH.64 URZ, [UR13+0x50], UR10 ;  /* 0x0000500a0d3fa5b2 */ /* 0x00042a0008000100 */
[----:B------:R-:W-:-:S02]  /*08d0*/  @P3 ISETP.NE.AND P4, PT, R2, UR4, PT ;  /* 0x0000000402003c0c */ /* 0x000fc4000bf85270 */
[----:B------:R-:W-:Y:S02]  /*08e0*/  SEL R2, RZ, 0x1, !P0 ;  /* 0x00000001ff027807 */ /* 0x000fe40004000000 */
[----:B------:R-:W-:-:S04]  /*08f0*/  @P3 SEL R23, RZ, 0x1, P4 ;  /* 0x00000001ff173807 */ /* 0x000fc80002000000 */
[----:B------:R-:W-:Y:S01]  /*0900*/  LOP3.LUT R23, R23, R2, RZ, 0xc0, !PT ;  /* 0x0000000217177212 */ /* 0x000fe200078ec0ff */
[----:B------:R2:W0:Y:S01]  /*0910*/  @!UP3 SYNCS.EXCH.64 URZ, [UR13+0x58], UR10 ;  /* 0x0000580a0d3fb5b2 */ /* 0x0004220008000100 */
[----:B------:R2:W0:Y:S01]  /*0920*/  @!UP4 SYNCS.EXCH.64 URZ, [UR13+0x60], UR10 ;  /* 0x0000600a0d3fc5b2 */ /* 0x0004220008000100 */
[----:B------:R2:W0:Y:S01]  /*0930*/  @!UP5 SYNCS.EXCH.64 URZ, [UR13+0x68], UR10 ;  /* 0x0000680a0d3fd5b2 */ /* 0x0004220008000100 */
[----:B------:R-:W-:Y:S01]  /*0940*/  NOP ;  /* 0x0000000000007918 */ /* 0x000fe20000000000 */
[----:B-12---:R-:W-:Y:S05]  /*0950*/  @!P1 BRA `(.L_x_3) ;  /* 0x0000000000089947 */ /* 0x006fea0003800000 */
[----:B0--34-:R-:W-:Y:S01]  /*0960*/  UCGABAR_ARV ;  /* 0x00000000000079c7 */ /* 0x019fe20008000000 */
[----:B------:R-:W-:Y:S05]  /*0970*/  BRA `(.L_x_4) ;  /* 0x0000000000047947 */ /* 0x000fea0003800000 */
.L_x_3:
[----:B0--34-:R-:W-:Y:S01]  /*0980*/  NOP ;  /* 0x0000000000007918 */ /* 0x019fe20000000000 */
.L_x_4:
[----:B------:R-:W-:Y:S01]  /*0990*/  ULDC.64 UR4, c[0x0][0x598] ;  /* 0x0001660000047ab9 */ /* 0x000fe20000000a00 */
[----:B------:R-:W-:Y:S01]  /*09a0*/  ULDC.64 UR54, c[0x0][0x208] ;  /* 0x0000820000367ab9 */ /* 0x000fe20000000a00 */
[----:B------:R-:W-:-:S04]  /*09b0*/  ISETP.NE.U32.AND P0, PT, RZ, UR4, PT ;  /* 0x00000004ff007c0c */ /* 0x000fc8000bf05070 */
[----:B------:R-:W-:-:S13]  /*09c0*/  ISETP.NE.AND.EX P0, PT, RZ, UR5, PT, P0 ;  /* 0x00000005ff007c0c */ /* 0x000fda000bf05300 */
[----:B------:R-:W-:Y:S05]  /*09d0*/  @!P0 BRA `(.L_x_5) ;  /* 0x00000000001c8947 */ /* 0x000fea0003800000 */
[----:B------:R-:W0:Y:S02]  /*09e0*/  LDC.64 R4, c[0x0][0x598] ;  /* 0x00016600ff047b82 */ /* 0x000e240000000a00 */
[----:B0-----:R-:W2:Y:S02]  /*09f0*/  LDG.E.64 R4, desc[UR54][R4.64] ;  /* 0x0000003604047981 */ /* 0x001ea4000c1e1b00 */
[----:B--2---:R-:W-:-:S04]  /*0a00*/  ISETP.NE.U32.AND P0, PT, R4, RZ, PT ;  /* 0x000000ff0400720c */ /* 0x004fc80003f05070 */
[----:B------:R-:W-:-:S13]  /*0a10*/  ISETP.NE.AND.EX P0, PT, R5, RZ, PT, P0 ;  /* 0x000000ff0500720c */ /* 0x000fda0003f05300 */
[----:B------:R-:W-:Y:S05]  /*0a20*/  @!P0 BRA `(.L_x_5) ;  /* 0x0000000000088947 */ /* 0x000fea0003800000 */
[----:B------:R0:W5:Y:S01]  /*0a30*/  LD.E R88, desc[UR54][R4.64] ;  /* 0x0000003604587980 */ /* 0x000162000c101900 */
[----:B------:R-:W-:Y:S05]  /*0a40*/  BRA `(.L_x_6) ;  /* 0x0000000000247947 */ /* 0x000fea0003800000 */
.L_x_5:
[----:B------:R-:W-:Y:S02]  /*0a50*/  ULDC.64 UR4, c[0x0][0x588] ;  /* 0x0001620000047ab9 */ /* 0x000fe40000000a00 */
[----:B------:R-:W-:-:S04]  /*0a60*/  ISETP.NE.U32.AND P0, PT, RZ, UR4, PT ;  /* 0x00000004ff007c0c */ /* 0x000fc8000bf05070 */
[----:B------:R-:W-:-:S13]  /*0a70*/  ISETP.NE.AND.EX P0, PT, RZ, UR5, PT, P0 ;  /* 0x00000005ff007c0c */ /* 0x000fda000bf05300 */
[----:B------:R-:W-:Y:S05]  /*0a80*/  @!P0 BRA `(.L_x_7) ;  /* 0x00000000000c8947 */ /* 0x000fea0003800000 */
[----:B------:R-:W0:Y:S02]  /*0a90*/  LDC.64 R88, c[0x0][0x588] ;  /* 0x00016200ff587b82 */ /* 0x000e240000000a00 */
[----:B0-----:R1:W5:Y:S01]  /*0aa0*/  LDG.E R88, desc[UR54][R88.64] ;  /* 0x0000003658587981 */ /* 0x001362000c1e1900 */
[----:B------:R-:W-:Y:S05]  /*0ab0*/  BRA `(.L_x_6) ;  /* 0x0000000000087947 */ /* 0x000fea0003800000 */
.L_x_7:
[----:B------:R-:W-:Y:S02]  /*0ac0*/  ULDC UR4, c[0x0][0x580] ;  /* 0x0001600000047ab9 */ /* 0x000fe40000000800 */
[----:B------:R-:W-:-:S07]  /*0ad0*/  IMAD.U32 R88, RZ, RZ, UR4 ;  /* 0x00000004ff587e24 */ /* 0x000fce000f8e00ff */
.L_x_6:
[----:B------:R-:W-:Y:S02]  /*0ae0*/  ULDC.64 UR4, c[0x0][0x5a0] ;  /* 0x0001680000047ab9 */ /* 0x000fe40000000a00 */
[----:B------:R-:W-:-:S04]  /*0af0*/  ISETP.NE.U32.AND P0, PT, RZ, UR4, PT ;  /* 0x00000004ff007c0c */ /* 0x000fc8000bf05070 */
[----:B------:R-:W-:-:S13]  /*0b00*/  ISETP.NE.AND.EX P0, PT, RZ, UR5, PT, P0 ;  /* 0x00000005ff007c0c */ /* 0x000fda000bf05300 */
[----:B------:R-:W-:Y:S05]  /*0b10*/  @!P0 BRA `(.L_x_8) ;  /* 0x00000000001c8947 */ /* 0x000fea0003800000 */
[----:B0-----:R-:W0:Y:S02]  /*0b20*/  LDC.64 R4, c[0x0][0x5a0] ;  /* 0x00016800ff047b82 */ /* 0x001e240000000a00 */
[----:B0-----:R-:W2:Y:S02]  /*0b30*/  LDG.E.64 R4, desc[UR54][R4.64] ;  /* 0x0000003604047981 */ /* 0x001ea4000c1e1b00 */
[----:B--2---:R-:W-:-:S04]  /*0b40*/  ISETP.NE.U32.AND P0, PT, R4, RZ, PT ;  /* 0x000000ff0400720c */ /* 0x004fc80003f05070 */
[----:B------:R-:W-:-:S13]  /*0b50*/  ISETP.NE.AND.EX P0, PT, R5, RZ, PT, P0 ;  /* 0x000000ff0500720c */ /* 0x000fda0003f05300 */
[----:B------:R-:W-:Y:S05]  /*0b60*/  @!P0 BRA `(.L_x_8) ;  /* 0x0000000000088947 */ /* 0x000fea0003800000 */
[----:B-1----:R0:W5:Y:S01]  /*0b70*/  LD.E R89, desc[UR54][R4.64] ;  /* 0x0000003604597980 */ /* 0x002162000c101900 */
[----:B------:R-:W-:Y:S05]  /*0b80*/  BRA `(.L_x_9) ;  /* 0x0000000000247947 */ /* 0x000fea0003800000 */
.L_x_8:
[----:B------:R-:W-:Y:S02]  /*0b90*/  ULDC.64 UR4, c[0x0][0x590] ;  /* 0x0001640000047ab9 */ /* 0x000fe40000000a00 */
[----:B------:R-:W-:-:S04]  /*0ba0*/  ISETP.NE.U32.AND P0, PT, RZ, UR4, PT ;  /* 0x00000004ff007c0c */ /* 0x000fc8000bf05070 */
[----:B------:R-:W-:-:S13]  /*0bb0*/  ISETP.NE.AND.EX P0, PT, RZ, UR5, PT, P0 ;  /* 0x00000005ff007c0c */ /* 0x000fda000bf05300 */
[----:B------:R-:W-:Y:S05]  /*0bc0*/  @!P0 BRA `(.L_x_10) ;  /* 0x00000000000c8947 */ /* 0x000fea0003800000 */
[----:B0-----:R-:W1:Y:S02]  /*0bd0*/  LDC.64 R4, c[0x0][0x590] ;  /* 0x00016400ff047b82 */ /* 0x001e640000000a00 */
[----:B-1----:R1:W5:Y:S01]  /*0be0*/  LDG.E R89, desc[UR54][R4.64] ;  /* 0x0000003604597981 */ /* 0x002362000c1e1900 */
[----:B------:R-:W-:Y:S05]  /*0bf0*/  BRA `(.L_x_9) ;  /* 0x0000000000087947 */ /* 0x000fea0003800000 */
.L_x_10:
[----:B------:R-:W-:Y:S02]  /*0c00*/  ULDC UR4, c[0x0][0x584] ;  /* 0x0001610000047ab9 */ /* 0x000fe40000000800 */
[----:B-1----:R-:W-:-:S07]  /*0c10*/  IMAD.U32 R89, RZ, RZ, UR4 ;  /* 0x00000004ff597e24 */ /* 0x002fce000f8e00ff */
.L_x_9:
[----:B------:R-:W-:Y:S01]  /*0c20*/  ULDC UR4, c[0x0][0x65c] ;  /* 0x0001970000047ab9 */ /* 0x000fe20000000800 */
[----:B01----:R-:W0:Y:S01]  /*0c30*/  LDC.64 R4, c[0x0][0x650] ;  /* 0x00019400ff047b82 */ /* 0x003e220000000a00 */
[----:B------:R-:W-:Y:S01]  /*0c40*/  UISETP.NE.AND UP2, UPT, UR4, 0x1, UPT ;  /* 0x000000010400788c */ /* 0x000fe2000bf45270 */
[----:B------:R-:W-:Y:S01]  /*0c50*/  IMAD.MOV.U32 R18, RZ, RZ, -0x1 ;  /* 0xffffffffff127424 */ /* 0x000fe200078e00ff */
[----:B------:R-:W-:Y:S01]  /*0c60*/  UISETP.NE.AND UP0, UPT, UR19, 0x2, UPT ;  /* 0x000000021300788c */ /* 0x000fe2000bf05270 */
[----:B------:R-:W-:Y:S01]  /*0c70*/  IMAD.MOV.U32 R19, RZ, RZ, -0x1 ;  /* 0xffffffffff137424 */ /* 0x000fe200078e00ff */
[----:B------:R-:W-:-:S07]  /*0c80*/  UP2UR UR38, UPR, URZ, 0x4 ;  /* 0x000000043f267883 */ /* 0x000fce0008000000 */
[----:B------:R-:W-:Y:S01]  /*0c90*/  @UP2 ULDC UR12, c[0x0][0x10] ;  /* 0x00000400000c2ab9 */ /* 0x000fe20000000800 */
[----:B------:R-:W-:Y:S01]  /*0ca0*/  @UP2 UMOV UR4, UR8 ;  /* 0x0000000800042c82 */ /* 0x000fe20008000000 */
[----:B------:R-:W-:Y:S01]  /*0cb0*/  @UP2 UMOV UR5, URZ ;  /* 0x0000003f00052c82 */ /* 0x000fe20008000000 */
[----:B------:R-:W-:Y:S01]  /*0cc0*/  @!UP2 ULDC UR16, c[0x0][0xc] ;  /* 0x000003000010aab9 */ /* 0x000fe20000000800 */
[----:B------:R-:W-:Y:S01]  /*0cd0*/  @UP2 UIMAD.WIDE.U32 UR12, UR15, UR12, UR4 ;  /* 0x0000000c0f0c22a5 */ /* 0x000fe2000f8e0004 */
[----:B------:R-:W-:Y:S02]  /*0ce0*/  ULDC UR10, c[0x0][0xc] ;  /* 0x00000300000a7ab9 */ /* 0x000fe40000000800 */
[----:B------:R-:W-:Y:S01]  /*0cf0*/  @UP2 UMOV UR4, URZ ;  /* 0x0000003f00042c82 */ /* 0x000fe20008000000 */
[----:B------:R-:W-:Y:S01]  /*0d00*/  UMOV UR5, URZ ;  /* 0x0000003f00057c82 */ /* 0x000fe20008000000 */
[----:B------:R-:W-:Y:S01]  /*0d10*/  @UP2 UIADD3 UR18, UR13, UR4, URZ ;  /* 0x000000040d122290 */ /* 0x000fe2000fffe03f */
[----:B------:R-:W-:-:S02]  /*0d20*/  ULDC UR11, c[0x0][0x10] ;  /* 0x00000400000b7ab9 */ /* 0x000fc40000000800 */
[----:B------:R-:W-:Y:S01]  /*0d30*/  UMOV UR4, UR15 ;  /* 0x0000000f00047c82 */ /* 0x000fe20008000000 */
[----:B------:R-:W-:Y:S02]  /*0d40*/  UIMAD.WIDE.U32 UR10, UR10, UR11, URZ ;  /* 0x0000000b0a0a72a5 */ /* 0x000fe4000f8e003f */
[----:B------:R-:W-:Y:S01]  /*0d50*/  @!UP2 UIMAD.WIDE.U32 UR4, UR8, UR16, UR4 ;  /* 0x000000100804a2a5 */ /* 0x000fe2000f8e0004 */
[----:B------:R-:W-:Y:S02]  /*0d60*/  ULDC UR13, c[0x0][0x14] ;  /* 0x00000500000d7ab9 */ /* 0x000fe40000000800 */
[----:B------:R-:W-:Y:S02]  /*0d70*/  UIMAD.WIDE.U32 UR52, UR10, UR13, URZ ;  /* 0x0000000d0a3472a5 */ /* 0x000fe4000f8e003f */
[----:B------:R-:W-:Y:S02]  /*0d80*/  UIMAD UR39, UR11, UR13, URZ ;  /* 0x0000000d0b2772a4 */ /* 0x000fe4000f8e023f */
[----:B------:R-:W-:Y:S01]  /*0d90*/  @!UP2 UMOV UR12, UR4 ;  /* 0x00000004000cac82 */ /* 0x000fe20008000000 */
[----:B------:R-:W-:Y:S01]  /*0da0*/  @!UP2 UMOV UR18, UR5 ;  /* 0x000000050012ac82 */ /* 0x000fe20008000000 */
[----:B------:R-:W-:-:S02]  /*0db0*/  UIADD3 UR39, UR53, UR39, URZ ;  /* 0x0000002735277290 */ /* 0x000fc4000fffe03f */
[----:B------:R-:W-:-:S04]  /*0dc0*/  UIADD3 UR4, UP1, UR12, UR52, URZ ;  /* 0x000000340c047290 */ /* 0x000fc8000ff3e03f */
[----:B------:R-:W-:Y:S02]  /*0dd0*/  UIADD3.X UR5, UR18, UR39, URZ, UP1, !UPT ;  /* 0x0000002712057290 */ /* 0x000fe40008ffe43f */
[----:B------:R-:W-:Y:S02]  /*0de0*/  USEL UR4, UR4, UR12, !UP0 ;  /* 0x0000000c04047287 */ /* 0x000fe4000c000000 */
[----:B------:R-:W-:-:S04]  /*0df0*/  USEL UR5, UR5, UR18, !UP0 ;  /* 0x0000001205057287 */ /* 0x000fc8000c000000 */
[----:B0-----:R-:W-:Y:S01]  /*0e00*/  ISETP.LE.U32.AND P0, PT, R4, UR4, PT ;  /* 0x0000000404007c0c */ /* 0x001fe2000bf03070 */
[----:B------:R-:W-:Y:S01]  /*0e10*/  IMAD.U32 R16, RZ, RZ, UR4 ;  /* 0x00000004ff107e24 */ /* 0x000fe2000f8e00ff */
[----:B------:R-:W-:Y:S01]  /*0e20*/  PRMT R4, RZ, 0x7610, R4 ;  /* 0x00007610ff047816 */ /* 0x000fe20000000004 */
[----:B------:R-:W-:Y:S02]  /*0e30*/  IMAD.U32 R2, RZ, RZ, UR5 ;  /* 0x00000005ff027e24 */ /* 0x000fe4000f8e00ff */
[----:B------:R-:W-:-:S03]  /*0e40*/  IMAD.U32 R17, RZ, RZ, UR5 ;  /* 0x00000005ff117e24 */ /* 0x000fc6000f8e00ff */
[----:B------:R-:W-:Y:S01]  /*0e50*/  ISETP.GE.U32.AND.EX P0, PT, R2, R5, PT, P0 ;  /* 0x000000050200720c */ /* 0x000fe20003f06100 */
[----:B------:R-:W-:-:S12]  /*0e60*/  IMAD.MOV.U32 R2, RZ, RZ, -0x1 ;  /* 0xffffffffff027424 */ /* 0x000fd800078e00ff */
[----:B------:R-:W-:Y:S05]  /*0e70*/  @P0 BRA `(.L_x_11) ;  /* 0x0000000400500947 */ /* 0x000fea0003800000 */
[----:B------:R-:W-:Y:S01]  /*0e80*/  ULDC.64 UR18, c[0x0][0x628] ;  /* 0x00018a0000127ab9 */ /* 0x000fe20000000a00 */
[C---:B------:R-:W-:Y:S01]  /*0e90*/  R2UR UR20, R16.reuse ;  /* 0x00000000101472ca */ /* 0x040fe200000e0000 */
[----:B------:R-:W-:Y:S01]  /*0ea0*/  ULDC UR16, c[0x0][0x630] ;  /* 0x00018c0000107ab9 */ /* 0x000fe20000000800 */
[----:B------:R-:W-:Y:S02]  /*0eb0*/  ISETP.NE.U32.AND P0, PT, RZ, UR18, PT ;  /* 0x00000012ff007c0c */ /* 0x000fe4000bf05070 */
[----:B------:R-:W-:Y:S02]  /*0ec0*/  R2UR UR4, R16 ;  /* 0x00000000100472ca */ /* 0x000fe400000e0000 */
[----:B------:R-:W-:Y:S02]  /*0ed0*/  ISETP.NE.AND.EX P0, PT, RZ, UR19, PT, P0 ;  /* 0x00000013ff007c0c */ /* 0x000fe4000bf05300 */
[----:B------:R-:W-:-:S11]  /*0ee0*/  R2UR UR5, R17 ;  /* 0x00000000110572ca */ /* 0x000fd600000e0000 */
[----:B------:R-:W-:Y:S05]  /*0ef0*/  @!P0 BRA `(.L_x_12) ;  /* 0x0000000000308947 */ /* 0x000fea0003800000 */
[----:B------:R-:W-:Y:S01]  /*0f00*/  R2UR UR4, R16 ;  /* 0x00000000100472ca */ /* 0x000fe200000e0000 */
[----:B------:R-:W-:Y:S01]  /*0f10*/  ULDC UR12, c[0x0][0x634] ;  /* 0x00018d00000c7ab9 */ /* 0x000fe20000000800 */
[----:B------:R-:W-:-:S11]  /*0f20*/  R2UR UR15, R17 ;  /* 0x00000000110f72ca */ /* 0x000fd600000e0000 */
[----:B------:R-:W-:-:S04]  /*0f30*/  UIADD3 UR12, UP1, UR4, UR12, URZ ;  /* 0x0000000c040c7290 */ /* 0x000fc8000ff3e03f */
[----:B------:R-:W-:-:S04]  /*0f40*/  UIADD3.X UR15, URZ, UR15, URZ, UP1, !UPT ;  /* 0x0000000f3f0f7290 */ /* 0x000fc80008ffe43f */
[----:B------:R-:W-:-:S04]  /*0f50*/  UIMAD.WIDE.U32 UR4, UR15, UR18, URZ ;  /* 0x000000120f0472a5 */ /* 0x000fc8000f8e003f */
[----:B------:R-:W-:Y:S02]  /*0f60*/  UIMAD.WIDE.U32 UR10, UP1, UR12, UR19, UR4 ;  /* 0x000000130c0a72a5 */ /* 0x000fe4000f820004 */
[----:B------:R-:W-:Y:S02]  /*0f70*/  UIMAD.WIDE.U32 UR4, UR12, UR18, URZ ;  /* 0x000000120c0472a5 */ /* 0x000fe4000f8e003f */
[----:B------:R-:W-:Y:S02]  /*0f80*/  UIADD3.X UR13, URZ, URZ, URZ, UP1, !UPT ;  /* 0x0000003f3f0d7290 */ /* 0x000fe40008ffe43f */
[----:B------:R-:W-:Y:S01]  /*0f90*/  UIADD3 URZ, UP1, UR5, UR10, URZ ;  /* 0x0000000a053f7290 */ /* 0x000fe2000ff3e03f */
[----:B------:R-:W-:-:S03]  /*0fa0*/  UMOV UR12, UR11 ;  /* 0x0000000b000c7c82 */ /* 0x000fc60008000000 */
[----:B------:R-:W-:-:S12]  /*0fb0*/  UIMAD.WIDE.U32.X UR4, UR15, UR19, UR12, UP1 ;  /* 0x000000130f0472a5 */ /* 0x000fd800088e040c */
.L_x_12:
[----:B------:R-:W-:Y:S01]  /*0fc0*/  USHF.R.U64 UR4, UR4, UR16, UR5 ;  /* 0x0000001004047299 */ /* 0x000fe20008001205 */
[----:B------:R-:W-:Y:S01]  /*0fd0*/  R2UR UR11, R17 ;  /* 0x00000000110b72ca */ /* 0x000fe200000e0000 */
[----:B------:R-:W-:Y:S02]  /*0fe0*/  USHF.R.U32.HI UR5, URZ, UR16, UR5 ;  /* 0x000000103f057299 */ /* 0x000fe40008011605 */
[----:B------:R-:W-:Y:S01]  /*0ff0*/  UIADD3 UR12, UP1, URZ, -UR4, URZ ;  /* 0x800000043f0c7290 */ /* 0x000fe2000ff3e03f */
[----:B------:R-:W-:Y:S01]  /*1000*/  ULDC.64 UR18, c[0x0][0x620] ;  /* 0x0001880000127ab9 */ /* 0x000fe20000000a00 */
[----:B------:R-:W-:Y:S02]  /*1010*/  UISETP.NE.AND UP2, UPT, UR38, URZ, UPT ;  /* 0x0000003f2600728c */ /* 0x000fe4000bf45270 */
[----:B------:R-:W-:Y:S01]  /*1020*/  UIADD3.X UR5, URZ, ~UR5, URZ, UP1, !UPT ;  /* 0x800000053f057290 */ /* 0x000fe20008ffe43f */
[----:B------:R-:W-:Y:S01]  /*1030*/  UMOV UR10, UR20 ;  /* 0x00000014000a7c82 */ /* 0x000fe20008000000 */
[----:B------:R-:W-:-:S02]  /*1040*/  ULDC UR13, c[0x0][0x618] ;  /* 0x00018600000d7ab9 */ /* 0x000fc40000000800 */
[----:B------:R-:W-:Y:S02]  /*1050*/  UIMAD UR5, UR5, UR18, URZ ;  /* 0x00000012050572a4 */ /* 0x000fe4000f8e023f */
[----:B------:R-:W-:Y:S02]  /*1060*/  UIMAD.WIDE.U32 UR10, UR12, UR18, UR10 ;  /* 0x000000120c0a72a5 */ /* 0x000fe4000f8e000a */
[----:B------:R-:W-:Y:S02]  /*1070*/  UIMAD UR12, UR12, UR19, UR5 ;  /* 0x000000130c0c72a4 */ /* 0x000fe4000f8e0205 */
[----:B------:R-:W-:Y:S02]  /*1080*/  @UP2 UIMAD UR7, UR17, UR9, UR8 ;  /* 0x00000009110722a4 */ /* 0x000fe4000f8e0208 */
[----:B------:R-:W-:Y:S01]  /*1090*/  UIADD3 UR11, UR11, UR12, URZ ;  /* 0x0000000c0b0b7290 */ /* 0x000fe2000fffe03f */
[----:B------:R-:W-:Y:S01]  /*10a0*/  ULDC.64 UR8, c[0x0][0x640] ;  /* 0x0001900000087ab9 */ /* 0x000fe20000000a00 */
[----:B------:R-:W-:-:S02]  /*10b0*/  ULDC UR15, c[0x0][0x608] ;  /* 0x00018200000f7ab9 */ /* 0x000fc40000000800 */
[----:B------:R-:W-:Y:S01]  /*10c0*/  USHF.R.U64 UR20, UR10, UR13, UR11 ;  /* 0x0000000d0a147299 */ /* 0x000fe2000800120b */
[----:B------:R-:W-:Y:S01]  /*10d0*/  ISETP.NE.U32.AND P0, PT, RZ, UR8, PT ;  /* 0x00000008ff007c0c */ /* 0x000fe2000bf05070 */
[----:B------:R-:W-:Y:S01]  /*10e0*/  USHF.R.U32.HI UR11, URZ, UR13, UR11 ;  /* 0x0000000d3f0b7299 */ /* 0x000fe2000801160b */
[----:B------:R-:W-:Y:S02]  /*10f0*/  ULDC UR21, c[0x0][0x658] ;  /* 0x0001960000157ab9 */ /* 0x000fe40000000800 */
[----:B------:R-:W-:Y:S01]  /*1100*/  ISETP.NE.AND.EX P0, PT, RZ, UR9, PT, P0 ;  /* 0x00000009ff007c0c */ /* 0x000fe2000bf05300 */
[----:B------:R-:W-:Y:S02]  /*1110*/  USHF.R.U64 UR25, UR20, UR15, UR11 ;  /* 0x0000000f14197299 */ /* 0x000fe4000800120b */
[----:B------:R-:W-:Y:S01]  /*1120*/  USHF.R.U32.HI UR11, URZ, UR15, UR11 ;  /* 0x0000000f3f0b7299 */ /* 0x000fe2000801160b */
[----:B------:R-:W-:Y:S01]  /*1130*/  UMOV UR10, 0xffffffff ;  /* 0xffffffff000a7882 */ /* 0x000fe20000000000 */
[----:B------:R-:W-:Y:S01]  /*1140*/  ULDC UR5, c[0x0][0x600] ;  /* 0x0001800000057ab9 */ /* 0x000fe20000000800 */
[----:B------:R-:W-:-:S02]  /*1150*/  USHF.L.U32 UR10, UR10, UR21, URZ ;  /* 0x000000150a0a7299 */ /* 0x000fc4000800063f */
[----:B------:R-:W-:Y:S02]  /*1160*/  USHF.R.U64 UR26, UR25, UR21, UR11 ;  /* 0x00000015191a7299 */ /* 0x000fe4000800120b */
[----:B------:R-:W-:Y:S02]  /*1170*/  ULOP3.LUT UR15, URZ, UR10, URZ, 0x33, !UPT ;  /* 0x0000000a3f0f7292 */ /* 0x000fe4000f8e333f */
[----:B------:R-:W-:Y:S02]  /*1180*/  UIADD3 UR19, UR5, -0x1, URZ ;  /* 0xffffffff05137890 */ /* 0x000fe4000fffe03f */
[----:B------:R-:W-:Y:S01]  /*1190*/  USHF.R.U32.HI UR11, URZ, UR21, UR11 ;  /* 0x000000153f0b7299 */ /* 0x000fe2000801160b */
[----:B------:R-:W-:Y:S01]  /*11a0*/  ULDC UR22, c[0x0][0x648] ;  /* 0x0001920000167ab9 */ /* 0x000fe20000000800 */
[----:B------:R-:W-:Y:S01]  /*11b0*/  ULDC UR23, c[0x0][0x638] ;  /* 0x00018e0000177ab9 */ /* 0x000fe20000000800 */
[----:B------:R-:W-:Y:S01]  /*11c0*/  UMOV UR24, 0x1 ;  /* 0x0000000100187882 */ /* 0x000fe20000000000 */
[----:B------:R-:W-:Y:S01]  /*11d0*/  UMOV UR10, UR26 ;  /* 0x0000001a000a7c82 */ /* 0x000fe20008000000 */
[----:B------:R-:W-:Y:S07]  /*11e0*/  @!P0 BRA `(.L_x_13) ;  /* 0x0000000000308947 */ /* 0x000fee0003800000 */
[----:B------:R-:W-:Y:S02]  /*11f0*/  ULDC UR16, c[0x0][0x64c] ;  /* 0x0001930000107ab9 */ /* 0x000fe40000000800 */
        /* <DEDUP_REMOVED lines=8> */
[----:B------:R-:W-:-:S07]  /*1280*/  UIMAD.WIDE.U32.X UR8, UR18, UR9, UR16, UP1 ;  /* 0x00000009120872a5 */ /* 0x000fce00088e0410 */
[----:B------:R-:W-:Y:S01]  /*1290*/  UMOV UR10, UR8 ;  /* 0x00000008000a7c82 */ /* 0x000fe20008000000 */
[----:B------:R-:W-:-:S05]  /*12a0*/  UMOV UR11, UR9 ;  /* 0x00000009000b7c82 */ /* 0x000fca0008000000 */
.L_x_13:
[----:B------:R-:W-:Y:S01]  /*12b0*/  USHF.R.U64 UR9, UR10, UR22, UR11 ;  /* 0x000000160a097299 */ /* 0x000fe2000800120b */
[----:B------:R-:W-:Y:S01]  /*12c0*/  IMAD.MOV.U32 R4, RZ, RZ, 0x1 ;  /* 0x00000001ff047424 */ /* 0x000fe200078e00ff */
[----:B------:R-:W-:Y:S01]  /*12d0*/  USHF.L.U32 UR8, UR24, UR21, URZ ;  /* 0x0000001518087299 */ /* 0x000fe2000800063f */
[----:B------:R-:W-:Y:S01]  /*12e0*/  IMAD.U32 R19, RZ, RZ, UR4 ;  /* 0x00000004ff137e24 */ /* 0x000fe2000f8e00ff */
[----:B------:R-:W-:Y:S02]  /*12f0*/  ULOP3.LUT UR15, UR25, UR15, URZ, 0xc0, !UPT ;  /* 0x0000000f190f7292 */ /* 0x000fe4000f8ec03f */
[----:B------:R-:W-:Y:S02]  /*1300*/  UIADD3 UR10, -UR9, URZ, URZ ;  /* 0x0000003f090a7290 */ /* 0x000fe4000fffe13f */
[----:B------:R-:W-:Y:S02]  /*1310*/  UIMAD UR15, UR8, UR9, UR15 ;  /* 0x00000009080f72a4 */ /* 0x000fe4000f8e020f */
[----:B------:R-:W-:-:S02]  /*1320*/  ULOP3.LUT UR19, UR20, UR19, URZ, 0xc0, !UPT ;  /* 0x0000001314137292 */ /* 0x000fc4000f8ec03f */
[----:B------:R-:W-:Y:S01]  /*1330*/  UIMAD UR8, UR10, UR23, UR26 ;  /* 0x000000170a0872a4 */ /* 0x000fe2000f8e021a */
[----:B------:R-:W-:Y:S01]  /*1340*/  ULDC UR9, c[0x0][0x610] ;  /* 0x0001840000097ab9 */ /* 0x000fe20000000800 */
[----:B------:R-:W-:Y:S02]  /*1350*/  UISETP.NE.AND UP1, UPT, UR38, URZ, UPT ;  /* 0x0000003f2600728c */ /* 0x000fe4000bf25270 */
[----:B------:R-:W-:Y:S02]  /*1360*/  UIMAD UR7, UR15, UR9, UR7 ;  /* 0x000000090f0772a4 */ /* 0x000fe4000f8e0207 */
[----:B------:R-:W-:-:S04]  /*1370*/  UIMAD UR8, UR8, UR5, UR19 ;  /* 0x00000005080872a4 */ /* 0x000fc8000f8e0213 */
[----:B------:R-:W-:Y:S02]  /*1380*/  USEL UR5, UR8, UR7, !UP1 ;  /* 0x0000000708057287 */ /* 0x000fe4000c800000 */
[----:B------:R-:W-:-:S04]  /*1390*/  USEL UR7, UR7, UR8, !UP1 ;  /* 0x0000000807077287 */ /* 0x000fc8000c800000 */
[----:B------:R-:W-:Y:S02]  /*13a0*/  IMAD.U32 R2, RZ, RZ, UR5 ;  /* 0x00000005ff027e24 */ /* 0x000fe4000f8e00ff */
[----:B------:R-:W-:-:S07]  /*13b0*/  IMAD.U32 R18, RZ, RZ, UR7 ;  /* 0x00000007ff127e24 */ /* 0x000fce000f8e00ff */
.L_x_11:
[----:B------:R-:W-:Y:S05]  /*13c0*/  @!P1 BRA `(.L_x_14) ;  /* 0x00000000000c9947 */ /* 0x000fea0003800000 */
[----:B------:R-:W-:Y:S01]  /*13d0*/  UCGABAR_WAIT ;  /* 0x0000000000007dc7 */ /* 0x000fe20008000000 */
[----:B------:R-:W-:Y:S01]  /*13e0*/  CCTL.IVALL ;  /* 0x00000000ff00798f */ /* 0x000fe20002000000 */
[----:B------:R-:W-:Y:S05]  /*13f0*/  BRA `(.L_x_15) ;  /* 0x0000000000047947 */ /* 0x000fea0003800000 */
.L_x_14:
[----:B------:R-:W-:Y:S06]  /*1400*/  BAR.SYNC.DEFER_BLOCKING 0x0 ;  /* 0x0000000000007b1d */ /* 0x000fec0000010000 */
.L_x_15:
[----:B------:R-:W-:Y:S02]  /*1410*/  ULDC UR4, c[0x0][0x28c] ;  /* 0x0000a30000047ab9 */ /* 0x000fe40000000800 */
[----:B------:R-:W-:-:S04]  /*1420*/  UIADD3 UR4, UR4, 0x3f, URZ ;  /* 0x0000003f04047890 */ /* 0x000fc8000fffe03f */
[----:B------:R-:W-:-:S04]  /*1430*/  USHF.R.S32.HI UR5, URZ, 0x1f, UR4 ;  /* 0x0000001f3f057899 */ /* 0x000fc80008011404 */
[----:B------:R-:W-:-:S04]  /*1440*/  ULEA.HI UR5, UR5, UR4, URZ, 0x6 ;  /* 0x0000000405057291 */ /* 0x000fc8000f8f303f */
[----:B------:R-:W-:Y:S01]  /*1450*/  USHF.R.S32.HI UR37, URZ, 0x6, UR5 ;  /* 0x000000063f257899 */ /* 0x000fe20008011405 */
[----:B------:R-:W-:Y:S11]  /*1460*/  @!P2 BRA `(.L_x_16) ;  /* 0x000000580090a947 */ /* 0x000ff60003800000 */
[----:B------:R-:W-:-:S06]  /*1470*/  UISETP.GT.U32.AND UP1, UPT, UR14, 0x1, UPT ;  /* 0x000000010e00788c */ /* 0x000fcc000bf24070 */
[----:B------:R-:W-:-:S13]  /*1480*/  PLOP3.LUT P0, PT, PT, PT, UP1, 0x80, 0x0 ;  /* 0x000000000000781c */ /* 0x000fda0003f0f018 */
[----:B------:R-:W-:Y:S05]  /*1490*/  @P0 EXIT ;  /* 0x000000000000094d */ /* 0x000fea0003800000 */
.L_x_17:
[----:B------:R-:W-:-:S08]  /*14a0*/  NOP ;  /* 0x0000000000007918 */ /* 0x000fd00000000000 */
[----:B------:R-:W0:Y:S02]  /*14b0*/  USETMAXREG.TRY_ALLOC.CTAPOOL UP1, 0xe8 ;  /* 0x000000e8000079c8 */ /* 0x000e240008020600 */
[----:B0-----:R-:W-:-:S13]  /*14c0*/  PLOP3.LUT P0, PT, PT, PT, UP1, 0x80, 0x0 ;  /* 0x000000000000781c */ /* 0x001fda0003f0f018 */
[----:B------:R-:W-:Y:S05]  /*14d0*/  @!P0 BRA `(.L_x_17) ;  /* 0xfffffffc00f08947 */ /* 0x000fea000383ffff */
[----:B------:R-:W-:-:S13]  /*14e0*/  LOP3.LUT P0, RZ, R4, 0xff, RZ, 0xc0, !PT ;  /* 0x000000ff04ff7812 */ /* 0x000fda000780c0ff */
[----:B------:R-:W-:Y:S05]  /*14f0*/  @!P0 EXIT ;  /* 0x000000000000894d */ /* 0x000fea0003800000 */
[----:B------:R-:W0:Y:S01]  /*1500*/  S2UR UR5, SR_CgaCtaId ;  /* 0x00000000000579c3 */ /* 0x000e220000008800 */
[CC--:B------:R-:W-:Y:S01]  /*1510*/  LEA.HI R0, R6.reuse, R3.reuse, RZ, 0x2 ;  /* 0x0000000306007211 */ /* 0x0c0fe200078f10ff */
[----:B------:R-:W-:Y:S01]  /*1520*/  UMOV UR42, 0x400 ;  /* 0x00000400002a7882 */ /* 0x000fe20000000000 */
[----:B------:R-:W-:Y:S01]  /*1530*/  LEA.HI R6, R6, R3, RZ, 0x5 ;  /* 0x0000000306067211 */ /* 0x000fe200078f28ff */
[----:B------:R-:W-:Y:S01]  /*1540*/  USHF.R.U32.HI UR4, URZ, 0x2, UR37 ;  /* 0x000000023f047899 */ /* 0x000fe20008011625 */
[--C-:B------:R-:W-:Y:S01]  /*1550*/  SHF.R.S32.HI R90, RZ, 0x2, R0.reuse ;  /* 0x00000002ff5a7819 */ /* 0x100fe20000011400 */
[----:B------:R-:W-:Y:S01]  /*1560*/  ULOP3.LUT UR45, UR37, 0x3, URZ, 0xc0, !UPT ;  /* 0x00000003252d7892 */ /* 0x000fe2000f8ec03f */
[----:B------:R-:W-:Y:S01]  /*1570*/  SHF.R.S32.HI R5, RZ, 0x1f, R0 ;  /* 0x0000001fff057819 */ /* 0x000fe20000011400 */
[----:B------:R-:W1:Y:S01]  /*1580*/  LDC.64 R8, c[0x0][0x5c8] ;  /* 0x00017200ff087b82 */ /* 0x000e620000000a00 */
[----:B------:R-:W-:Y:S01]  /*1590*/  LOP3.LUT R0, R0, 0xfffffffc, RZ, 0xc0, !PT ;  /* 0xfffffffc00007812 */ /* 0x000fe200078ec0ff */
[----:B------:R-:W-:Y:S01]  /*15a0*/  UISETP.LT.AND UP1, UPT, UR37, 0x1, UPT ;  /* 0x000000012500788c */ /* 0x000fe2000bf21270 */
[----:B------:R-:W-:Y:S01]  /*15b0*/  LEA.HI R5, R5, R90, RZ, 0x3 ;  /* 0x0000005a05057211 */ /* 0x000fe200078f18ff */
[----:B------:R-:W-:-:S02]  /*15c0*/  ULOP3.LUT UR4, UR4, 0x1, URZ, 0xc0, !UPT ;  /* 0x0000000104047892 */ /* 0x000fc4000f8ec03f */
[----:B------:R-:W-:Y:S01]  /*15d0*/  IMAD.IADD R3, R3, 0x1, -R0 ;  /* 0x0000000103037824 */ /* 0x000fe200078e0a00 */
[----:B------:R-:W-:Y:S01]  /*15e0*/  LOP3.LUT R5, R5, 0xfffffff8, RZ, 0xc0, !PT ;  /* 0xfffffff805057812 */ /* 0x000fe200078ec0ff */
[----:B------:R-:W2:Y:S01]  /*15f0*/  LDC R96, c[0x0][0x288] ;  /* 0x0000a200ff607b82 */ /* 0x000ea20000000800 */
[----:B------:R-:W-:Y:S01]  /*1600*/  VIADD R0, R97, 0xffffffff ;  /* 0xffffffff61007836 */ /* 0x000fe20000000000 */
[----:B------:R-:W-:Y:S01]  /*1610*/  ULDC UR44, c[0x0][0x658] ;  /* 0x00019600002c7ab9 */ /* 0x000fe20000000800 */
[----:B------:R-:W-:Y:S01]  /*1620*/  IMAD.SHL.U32 R92, R3, 0x2, RZ ;  /* 0x00000002035c7824 */ /* 0x000fe200078e00ff */
[----:B------:R-:W-:Y:S01]  /*1630*/  UMOV UR6, 0xffffffff ;  /* 0xffffffff00067882 */ /* 0x000fe20000000000 */
[----:B------:R-:W-:Y:S01]  /*1640*/  IMAD.IADD R90, R90, 0x1, -R5 ;  /* 0x000000015a5a7824 */ /* 0x000fe200078e0a05 */
[C---:B------:R-:W-:Y:S01]  /*1650*/  ISETP.NE.AND P0, PT, R0.reuse, RZ, PT ;  /* 0x000000ff0000720c */ /* 0x040fe20003f05270 */
[----:B------:R-:W-:Y:S01]  /*1660*/  IMAD.SHL.U32 R0, R0, 0x8, RZ ;  /* 0x0000000800007824 */ /* 0x000fe200078e00ff */
[----:B0-----:R-:W-:Y:S01]  /*1670*/  ULEA UR42, UR5, UR42, 0x18 ;  /* 0x0000002a052a7291 */ /* 0x001fe2000f8ec03f */
[----:B------:R-:W-:Y:S01]  /*1680*/  SHF.R.S32.HI R5, RZ, 0x5, R6 ;  /* 0x00000005ff057819 */ /* 0x000fe20000011406 */
[----:B------:R-:W-:Y:S01]  /*1690*/  ULDC UR8, c[0x0][0x284] ;  /* 0x0000a10000087ab9 */ /* 0x000fe20000000800 */
[--C-:B------:R-:W-:Y:S01]  /*16a0*/  SHF.R.S32.HI R91, RZ, 0x1f, R90.reuse ;  /* 0x0000001fff5b7819 */ /* 0x100fe2000001145a */
[----:B------:R-:W-:Y:S01]  /*16b0*/  UIADD3 UR50, UR42, 0x50, URZ ;  /* 0x000000502a327890 */ /* 0x000fe2000fffe03f */
[----:B------:R-:W-:Y:S01]  /*16c0*/  LOP3.LUT R0, R0, 0x8, RZ, 0xc0, !PT ;  /* 0x0000000800007812 */ /* 0x000fe200078ec0ff */
[C-C-:B------:R-:W-:Y:S01]  /*16d0*/  IMAD R99, R5.reuse, -0x10, -R90.reuse ;  /* 0xfffffff005637824 */ /* 0x140fe200078e0a5a */
[----:B------:R-:W-:Y:S01]  /*16e0*/  USEL UR45, UR45, URZ, !UP0 ;  /* 0x0000003f2d2d7287 */ /* 0x000fe2000c000000 */
[----:B------:R-:W-:Y:S01]  /*16f0*/  IMAD.WIDE R90, R5, 0x10, R90 ;  /* 0x00000010055a7825 */ /* 0x000fe200078e025a */
[----:B------:R-:W-:Y:S01]  /*1700*/  USEL UR46, UR37, 0x1, UP1 ;  /* 0x00000001252e7887 */ /* 0x000fe20008800000 */
[C---:B-1----:R-:W-:Y:S01]  /*1710*/  SHF.L.U64.HI R94, R8.reuse, 0x3, R9 ;  /* 0x00000003085e7819 */ /* 0x042fe20000010209 */
[----:B------:R-:W-:Y:S01]  /*1720*/  USHF.L.U32 UR6, UR6, UR44, URZ ;  /* 0x0000002c06067299 */ /* 0x000fe2000800063f */
[----:B------:R-:W-:Y:S01]  /*1730*/  IMAD.SHL.U32 R95, R8, 0x8, RZ ;  /* 0x00000008085f7824 */ /* 0x000fe200078e00ff */
[----:B------:R-:W-:Y:S01]  /*1740*/  UISETP.EQ.U32.AND UP0, UPT, UR4, 0x1, !UP0 ;  /* 0x000000010400788c */ /* 0x000fe2000c702070 */
[----:B------:R-:W-:Y:S01]  /*1750*/  SEL R100, RZ, 0x1, P0 ;  /* 0x00000001ff647807 */ /* 0x000fe20000000000 */
[----:B------:R-:W-:Y:S01]  /*1760*/  VIADD R99, R99, UR8 ;  /* 0x0000000863637c36 */ /* 0x000fe20008000000 */
[----:B------:R-:W-:Y:S01]  /*1770*/  LEA R97, R97, UR50, 0x3 ;  /* 0x0000003261617c11 */ /* 0x000fe2000f8e18ff */
[----:B--2---:R-:W-:Y:S01]  /*1780*/  IMAD R96, R3, -0x2, R96 ;  /* 0xfffffffe03607824 */ /* 0x004fe200078e0260 */
[C---:B------:R-:W-:Y:S01]  /*1790*/  LOP3.LUT R101, R0.reuse, 0x8, RZ, 0x3c, !PT ;  /* 0x0000000800657812 */ /* 0x040fe200078e3cff */
[----:B------:R-:W-:Y:S01]  /*17a0*/  ULDC UR43, c[0x0][0x600] ;  /* 0x00018000002b7ab9 */ /* 0x000fe20000000800 */
[----:B------:R-:W-:Y:S01]  /*17b0*/  LOP3.LUT R98, R0, 0x18, RZ, 0x3c, !PT ;  /* 0x0000001800627812 */ /* 0x000fe200078e3cff */
[----:B------:R-:W-:Y:S01]  /*17c0*/  UMOV UR7, 0x1 ;  /* 0x0000000100077882 */ /* 0x000fe20000000000 */
[----:B------:R-:W-:Y:S01]  /*17d0*/  SHF.R.S32.HI R93, RZ, 0x1f, R92 ;  /* 0x0000001fff5d7819 */ /* 0x000fe2000001145c */
[----:B------:R-:W-:-:S02]  /*17e0*/  ULOP3.LUT UR49, UR40, 0x1, URZ, 0xfc, !UPT ;  /* 0x0000000128317892 */ /* 0x000fc4000f8efc3f */
[----:B------:R-:W-:Y:S02]  /*17f0*/  USHF.L.U32 UR36, UR37, 0x1, URZ ;  /* 0x0000000125247899 */ /* 0x000fe4000800063f */
[----:B------:R-:W-:Y:S02]  /*1800*/  USHF.L.U64.HI UR41, UR52, 0x1, UR39 ;  /* 0x0000000134297899 */ /* 0x000fe40008010227 */
[----:B------:R-:W-:Y:S02]  /*1810*/  UIADD3 UR43, UR43, -0x1, URZ ;  /* 0xffffffff2b2b7890 */ /* 0x000fe4000fffe03f */
[----:B------:R-:W-:Y:S02]  /*1820*/  USHF.L.U32 UR44, UR7, UR44, URZ ;  /* 0x0000002c072c7299 */ /* 0x000fe4000800063f */
[----:B------:R-:W-:Y:S02]  /*1830*/  UIADD3 UR46, -UR46, UR37, URZ ;  /* 0x000000252e2e7290 */ /* 0x000fe4000fffe13f */
[----:B------:R-:W-:-:S02]  /*1840*/  ULOP3.LUT UR47, URZ, UR6, URZ, 0x33, !UPT ;  /* 0x000000063f2f7292 */ /* 0x000fc4000f8e333f */
[----:B------:R-:W-:-:S12]  /*1850*/  USEL UR48, URZ, 0x1, !UP0 ;  /* 0x000000013f307887 */ /* 0x000fd8000c000000 */
.L_x_165:
[----:B------:R-:W-:-:S04]  /*1860*/  SHF.L.U32 R0, R100, 0x1f, RZ ;  /* 0x0000001f64007819 */ /* 0x000fc800000006ff */
[----:B------:R-:W0:Y:S02]  /*1870*/  SYNCS.PHASECHK.TRANS64.TRYWAIT P0, [R97+URZ+-0x8], R0 ;  /* 0xfffff800610075a7 */ /* 0x000e24000800017f */
[----:B012345:R-:W-:Y:S05]  /*1880*/  @!P0 BRA `(.L_x_18) ;  /* 0x0000006800088947 */ /* 0x03ffea0003800000 */
.L_x_187:
[----:B------:R-:W-:Y:S02]  /*1890*/  ULDC UR4, c[0x0][0x28c] ;  /* 0x0000a30000047ab9 */ /* 0x000fe40000000800 */
[----:B------:R-:W-:-:S13]  /*18a0*/  ISETP.LT.AND P0, PT, RZ, UR4, PT ;  /* 0x00000004ff007c0c */ /* 0x000fda000bf01270 */
[----:B------:R-:W-:Y:S05]  /*18b0*/  @P0 BRA `(.L_x_19) ;  /* 0x0000000000400947 */ /* 0x000fea0003800000 */
[----:B0-----:R-:W-:Y:S01]  /*18c0*/  MOV R0, 0x0 ;  /* 0x0000000000007802 */ /* 0x001fe20000000f00 */
[----:B------:R-:W-:Y:S01]  /*18d0*/  ULDC.64 UR4, c[0x4][0x68] ;  /* 0x01001a0000047ab9 */ /* 0x000fe20000000a00 */
[----:B------:R-:W-:Y:S01]  /*18e0*/  ULDC.64 UR6, c[0x4][0x8] ;  /* 0x0100020000067ab9 */ /* 0x000fe20000000a00 */
[----:B------:R-:W-:Y:S01]  /*18f0*/  IMAD.U32 R4, RZ, RZ, UR4 ;  /* 0x00000004ff047e24 */ /* 0x000fe2000f8e00ff */
[----:B------:R0:W1:Y:S01]  /*1900*/  LDC.64 R14, c[0x4][R0] ;  /* 0x01000000000e7b82 */ /* 0x0000620000000a00 */
[----:B------:R-:W-:Y:S01]  /*1910*/  IMAD.U32 R5, RZ, RZ, UR5 ;  /* 0x00000005ff057e24 */ /* 0x000fe2000f8e00ff */
[----:B------:R-:W-:Y:S01]  /*1920*/  ULDC.64 UR4, c[0x4][0x70] ;  /* 0x01001c0000047ab9 */ /* 0x000fe20000000a00 */
[----:B------:R-:W-:Y:S02]  /*1930*/  IMAD.U32 R10, RZ, RZ, UR6 ;  /* 0x00000006ff0a7e24 */ /* 0x000fe4000f8e00ff */
[----:B------:R-:W-:Y:S02]  /*1940*/  IMAD.U32 R6, RZ, RZ, UR4 ;  /* 0x00000004ff067e24 */ /* 0x000fe4000f8e00ff */
[----:B------:R-:W-:-:S02]  /*1950*/  IMAD.U32 R7, RZ, RZ, UR5 ;  /* 0x00000005ff077e24 */ /* 0x000fc4000f8e00ff */
[----:B------:R-:W-:Y:S02]  /*1960*/  IMAD.U32 R11, RZ, RZ, UR7 ;  /* 0x00000007ff0b7e24 */ /* 0x000fe4000f8e00ff */
[----:B------:R-:W-:Y:S02]  /*1970*/  IMAD.MOV.U32 R8, RZ, RZ, 0x1e1 ;  /* 0x000001e1ff087424 */ /* 0x000fe400078e00ff */
[----:B------:R-:W-:Y:S02]  /*1980*/  IMAD.MOV.U32 R12, RZ, RZ, 0x1 ;  /* 0x00000001ff0c7424 */ /* 0x000fe400078e00ff */
[----:B0-----:R-:W-:-:S07]  /*1990*/  IMAD.MOV.U32 R13, RZ, RZ, RZ ;  /* 0x000000ffff0d7224 */ /* 0x001fce00078e00ff */
[----:B------:R-:W-:-:S07]  /*19a0*/  LEPC R20, `(.L_x_19) ;  /* 0x000000001014794e */ /* 0x000fce0000000000 */
[----:B-1---5:R-:W-:Y:S05]  /*19b0*/  CALL.ABS.NOINC R14 ;  /* 0x000000000e007343 */ /* 0x022fea0003c00000 */
.L_x_19:
[----:B0-----:R-:W-:-:S05]  /*19c0*/  IMAD.U32 R0, RZ, RZ, UR49 ;  /* 0x00000031ff007e24 */ /* 0x001fca000f8e00ff */
[----:B------:R-:W-:-:S13]  /*19d0*/  ISETP.NE.AND P0, PT, R0, 0x3, PT ;  /* 0x000000030000780c */ /* 0x000fda0003f05270 */
[----:B------:R-:W-:Y:S05]  /*19e0*/  @!P0 BRA `(.L_x_20) ;  /* 0x0000000000048947 */ /* 0x000fea0003800000 */
[----:B------:R-:W-:Y:S01]  /*19f0*/  BPT.TRAP 0x1 ;  /* 0x000000040000795c */ /* 0x000fe20000300000 */
.L_x_20:
[----:B------:R-:W-:Y:S02]  /*1a00*/  IMAD.U32 R3, RZ, RZ, UR45 ;  /* 0x0000002dff037e24 */ /* 0x000fe4000f8e00ff */
[----:B------:R-:W-:-:S03]  /*1a10*/  IMAD.U32 R0, RZ, RZ, UR48 ;  /* 0x00000030ff007e24 */ /* 0x000fc6000f8e00ff */
[----:B------:R-:W-:Y:S02]  /*1a20*/  LEA R3, R3, UR42, 0x3 ;  /* 0x0000002a03037c11 */ /* 0x000fe4000f8e18ff */
[----:B------:R-:W-:-:S04]  /*1a30*/  SHF.L.U32 R0, R0, 0x1f, RZ ;  /* 0x0000001f00007819 */ /* 0x000fc800000006ff */
[----:B------:R0:W1:Y:S01]  /*1a40*/  SYNCS.PHASECHK.TRANS64.TRYWAIT P1, [R3+URZ], R0 ;  /* 0x00000000030075a7 */ /* 0x000062000802017f */
[----:B------:R-:W-:Y:S05]  /*1a50*/  @!P0 BRA `(.L_x_21) ;  /* 0x0000000000048947 */ /* 0x000fea0003800000 */
[----:B------:R-:W-:Y:S01]  /*1a60*/  BPT.TRAP 0x1 ;  /* 0x000000040000795c */ /* 0x000fe20000300000 */
.L_x_21:
[----:B------:R-:W-:-:S05]  /*1a70*/  IMAD.U32 R4, RZ, RZ, UR46 ;  /* 0x0000002eff047e24 */ /* 0x000fca000f8e00ff */
[----:B------:R-:W-:Y:S01]  /*1a80*/  ISETP.GE.AND P2, PT, R4, 0x1, PT ;  /* 0x000000010400780c */ /* 0x000fe20003f46270 */
[----:B-1----:R-:W-:-:S12]  /*1a90*/  @P1 BRA `(.L_x_22) ;  /* 0x0000000000081947 */ /* 0x002fd80003800000 */
[----:B------:R-:W1:Y:S02]  /*1aa0*/  SYNCS.PHASECHK.TRANS64.TRYWAIT P1, [R3+URZ], R0 ;  /* 0x00000000030075a7 */ /* 0x000e64000802017f */
[----:B-1----:R-:W-:Y:S05]  /*1ab0*/  @!P1 BRA `(.L_x_23) ;  /* 0x0000006400909947 */ /* 0x002fea0003800000 */
.L_x_22:
[----:B------:R-:W-:Y:S05]  /*1ac0*/  WARPSYNC.ALL ;  /* 0x0000000000007948 */ /* 0x000fea0003800000 */
[----:B------:R-:W-:Y:S01]  /*1ad0*/  UIADD3 UR4, UR42, 0x180, URZ ;  /* 0x000001802a047890 */ /* 0x000fe2000fffe03f */
[----:B------:R-:W-:Y:S01]  /*1ae0*/  WARPGROUP.ARRIVE ;  /* 0x00000000000079c5 */ /* 0x000fe20000000000 */
[----:B------:R-:W-:Y:S02]  /*1af0*/  UIADD3 UR5, UR42, 0x10180, URZ ;  /* 0x000101802a057890 */ /* 0x000fe4000fffe03f */
[----:B------:R-:W-:Y:S02]  /*1b00*/  USHF.R.U32.HI UR4, URZ, 0x4, UR4 ;  /* 0x000000043f047899 */ /* 0x000fe40008011604 */
[----:B------:R-:W-:-:S02]  /*1b10*/  USHF.R.U32.HI UR5, URZ, 0x4, UR5 ;  /* 0x000000043f057899 */ /* 0x000fc40008011605 */
[----:B------:R-:W-:Y:S02]  /*1b20*/  ULOP3.LUT UR4, UR4, 0x3fff, URZ, 0xc0, !UPT ;  /* 0x00003fff04047892 */ /* 0x000fe4000f8ec03f */
[----:B------:R-:W-:Y:S02]  /*1b30*/  ULOP3.LUT UR5, UR5, 0x3fff, URZ, 0xc0, !UPT ;  /* 0x00003fff05057892 */ /* 0x000fe4000f8ec03f */
[----:B------:R-:W-:Y:S02]  /*1b40*/  ULOP3.LUT UR8, UR4, 0x10000, URZ, 0xfc, !UPT ;  /* 0x0001000004087892 */ /* 0x000fe4000f8efc3f */
[----:B------:R-:W-:Y:S02]  /*1b50*/  ULOP3.LUT UR9, UR5, 0x10000, URZ, 0xfc, !UPT ;  /* 0x0001000005097892 */ /* 0x000fe4000f8efc3f */
[----:B------:R-:W-:Y:S02]  /*1b60*/  ULEA UR11, UR45, UR8, 0xa ;  /* 0x000000082d0b7291 */ /* 0x000fe4000f8e503f */
[----:B------:R-:W-:Y:S01]  /*1b70*/  ULEA UR10, UR45, UR9, 0xb ;  /* 0x000000092d0a7291 */ /* 0x000fe2000f8e583f */
[----:B------:R-:W-:Y:S01]  /*1b80*/  UMOV UR5, 0x40000040 ;  /* 0x4000004000057882 */ /* 0x000fe20000000000 */
[----:B------:R-:W-:-:S03]  /*1b90*/  UMOV UR7, 0x40000040 ;  /* 0x4000004000077882 */ /* 0x000fc60000000000 */
[----:B------:R-:W-:Y:S02]  /*1ba0*/  UMOV UR4, UR11 ;  /* 0x0000000b00047c82 */ /* 0x000fe40008000000 */
[----:B------:R-:W-:Y:S02]  /*1bb0*/  UMOV UR6, UR10 ;  /* 0x0000000a00067c82 */ /* 0x000fe40008000000 */
[----:B------:R-:W-:Y:S01]  /*1bc0*/  HGMMA.64x128x8.F32.TF32 R24, gdesc[UR4], RZ, !UPT, gsb0 ;  /* 0x05e00000041879f0 */ /* 0x000fe2000c0028ff */
[----:B------:R-:W-:Y:S02]  /*1bd0*/  UIADD3 UR4, UR11, 0x2, URZ ;  /* 0x000000020b047890 */ /* 0x000fe4000fffe03f */
[----:B------:R-:W-:Y:S01]  /*1be0*/  UIADD3 UR6, UR10, 0x2, URZ ;  /* 0x000000020a067890 */ /* 0x000fe2000fffe03f */
[----:B------:R-:W-:Y:S01]  /*1bf0*/  UMOV UR5, 0x40000040 ;  /* 0x4000004000057882 */ /* 0x000fe20000000000 */
[----:B------:R-:W-:Y:S01]  /*1c00*/  UMOV UR7, 0x40000040 ;  /* 0x4000004000077882 */ /* 0x000fe20000000000 */
[----:B------:R-:W-:-:S02]  /*1c10*/  WARPGROUP.DEPBAR.LE gsb0, 0x0 ;  /* 0x00008000000079c5 */ /* 0x000fc40000010000 */
[----:B------:R-:W-:-:S06]  /*1c20*/  WARPGROUP.ARRIVE ;  /* 0x00000000000079c5 */ /* 0x000fcc0000000000 */
[----:B------:R-:W-:Y:S01]  /*1c30*/  HGMMA.64x128x8.F32.TF32 R24, gdesc[UR4], R24, gsb0 ;  /* 0x05e00000041879f0 */ /* 0x000fe20008002818 */
[----:B------:R-:W-:Y:S02]  /*1c40*/  UIADD3 UR4, UR11, 0x4, URZ ;  /* 0x000000040b047890 */ /* 0x000fe4000fffe03f */
[----:B------:R-:W-:Y:S01]  /*1c50*/  UIADD3 UR6, UR10, 0x4, URZ ;  /* 0x000000040a067890 */ /* 0x000fe2000fffe03f */
[----:B------:R-:W-:Y:S01]  /*1c60*/  UMOV UR5, 0x40000040 ;  /* 0x4000004000057882 */ /* 0x000fe20000000000 */
[----:B------:R-:W-:Y:S01]  /*1c70*/  UMOV UR7, 0x40000040 ;  /* 0x4000004000077882 */ /* 0x000fe20000000000 */
[----:B------:R-:W-:Y:S02]  /*1c80*/  WARPGROUP.DEPBAR.LE gsb0, 0x0 ;  /* 0x00008000000079c5 */ /* 0x000fe40000010000 */
        /* <DEDUP_REMOVED lines=36> */
[----:B------:R-:W-:Y:S03]  /*1ed0*/  HGMMA.64x128x8.F32.TF32 R24, gdesc[UR4], R24, gsb0 ;  /* 0x05e00000041879f0 */ /* 0x000fe60008002818 */
[----:B------:R-:W-:Y:S02]  /*1ee0*/  WARPGROUP.DEPBAR.LE gsb0, 0x0 ;  /* 0x00008000000079c5 */ /* 0x000fe40000010000 */
[----:B------:R-:W-:Y:S05]  /*1ef0*/  @!P2 BRA `(.L_x_24) ;  /* 0x000000040088a947 */ /* 0x000fea0003800000 */
[----:B------:R-:W-:Y:S01]  /*1f00*/  UIADD3 UR10, UR45, 0x1, URZ ;  /* 0x000000012d0a7890 */ /* 0x000fe2000fffe03f */
[----:B01----:R-:W-:Y:S02]  /*1f10*/  IMAD.U32 R0, RZ, RZ, UR46 ;  /* 0x0000002eff007e24 */ /* 0x003fe4000f8e00ff */
[----:B------:R-:W-:Y:S01]  /*1f20*/  IMAD.U32 R3, RZ, RZ, UR45 ;  /* 0x0000002dff037e24 */ /* 0x000fe2000f8e00ff */
[----:B------:R-:W-:-:S04]  /*1f30*/  UISETP.NE.AND UP0, UPT, UR10, 0x4, UPT ;  /* 0x000000040a00788c */ /* 0x000fc8000bf05270 */
[----:B------:R-:W-:Y:S02]  /*1f40*/  USEL UR4, URZ, 0x1, UP0 ;  /* 0x000000013f047887 */ /* 0x000fe40008000000 */
[----:B------:R-:W-:Y:S02]  /*1f50*/  USEL UR10, UR10, URZ, UP0 ;  /* 0x0000003f0a0a7287 */ /* 0x000fe40008000000 */
[----:B------:R-:W-:-:S06]  /*1f60*/  ULOP3.LUT UR4, UR48, UR4, URZ, 0x3c, !UPT ;  /* 0x0000000430047292 */ /* 0x000fcc000f8e3c3f */
[----:B------:R-:W-:-:S07]  /*1f70*/  IMAD.U32 R6, RZ, RZ, UR4 ;  /* 0x00000004ff067e24 */ /* 0x000fce000f8e00ff */
.L_x_31:
[----:B------:R-:W-:Y:S05]  /*1f80*/  @!P0 BRA `(.L_x_25) ;  /* 0x0000000000048947 */ /* 0x000fea0003800000 */
[----:B------:R-:W-:Y:S01]  /*1f90*/  BPT.TRAP 0x1 ;  /* 0x000000040000795c */ /* 0x000fe20000300000 */
.L_x_25:
[----:B------:R-:W-:Y:S01]  /*1fa0*/  ULEA UR4, UR10, UR42, 0x3 ;  /* 0x0000002a0a047291 */ /* 0x000fe2000f8e183f */
[----:B------:R-:W-:-:S08]  /*1fb0*/  SHF.L.U32 R4, R6, 0x1f, RZ ;  /* 0x0000001f06047819 */ /* 0x000fd000000006ff */
[----:B------:R0:W1:Y:S01]  /*1fc0*/  SYNCS.PHASECHK.TRANS64.TRYWAIT P1, [UR4], R4 ;  /* 0x00000004ff0075a7 */ /* 0x0000620008020144 */
[----:B------:R-:W-:Y:S05]  /*1fd0*/  @!P0 BRA `(.L_x_26) ;  /* 0x0000000000048947 */ /* 0x000fea0003800000 */
[----:B------:R-:W-:Y:S01]  /*1fe0*/  BPT.TRAP 0x1 ;  /* 0x000000040000795c */ /* 0x000fe20000300000 */
.L_x_26:
[----:B-1----:R-:W-:Y:S05]  /*1ff0*/  @P1 BRA `(.L_x_27) ;  /* 0x0000000000081947 */ /* 0x002fea0003800000 */
[----:B------:R-:W1:Y:S02]  /*2000*/  SYNCS.PHASECHK.TRANS64.TRYWAIT P1, [UR4], R4 ;  /* 0x00000004ff0075a7 */ /* 0x000e640008020144 */
[----:B-1----:R-:W-:Y:S05]  /*2010*/  @!P1 BRA `(.L_x_28) ;  /* 0x00000060004c9947 */ /* 0x002fea0003800000 */
.L_x_27:
[----:B------:R-:W-:Y:S01]  /*2020*/  ULEA UR12, UR10, UR8, 0xa ;  /* 0x000000080a0c7291 */ /* 0x000fe2000f8e503f */
[----:B------:R-:W-:Y:S01]  /*2030*/  WARPGROUP.ARRIVE ;  /* 0x00000000000079c5 */ /* 0x000fe20000000000 */
[----:B------:R-:W-:Y:S01]  /*2040*/  ULEA UR11, UR10, UR9, 0xb ;  /* 0x000000090a0b7291 */ /* 0x000fe2000f8e583f */
[----:B------:R-:W-:Y:S01]  /*2050*/  UMOV UR5, 0x40000040 ;  /* 0x4000004000057882 */ /* 0x000fe20000000000 */
[----:B------:R-:W-:-:S03]  /*2060*/  UMOV UR7, 0x40000040 ;  /* 0x4000004000077882 */ /* 0x000fc60000000000 */
[----:B------:R-:W-:Y:S02]  /*2070*/  UMOV UR4, UR12 ;  /* 0x0000000c00047c82 */ /* 0x000fe40008000000 */
[----:B------:R-:W-:Y:S02]  /*2080*/  UMOV UR6, UR11 ;  /* 0x0000000b00067c82 */ /* 0x000fe40008000000 */
[----:B------:R-:W-:Y:S01]  /*2090*/  HGMMA.64x128x8.F32.TF32 R24, gdesc[UR4], R24, gsb0 ;  /* 0x05e00000041879f0 */ /* 0x000fe20008002818 */
        /* <DEDUP_REMOVED lines=51> */
[----:B------:R-:W-:Y:S01]  /*23d0*/  BPT.TRAP 0x1 ;  /* 0x000000040000795c */ /* 0x000fe20000300000 */
.L_x_29:
[----:B------:R-:W-:Y:S01]  /*23e0*/  ISETP.NE.AND P1, PT, R23, RZ, PT ;  /* 0x000000ff1700720c */ /* 0x000fe20003f25270 */
[----:B------:R-:W-:-:S12]  /*23f0*/  UISETP.GT.U32.AND UP0, UPT, UR40, 0x1, UPT ;  /* 0x000000012800788c */ /* 0x000fd8000bf04070 */
[----:B01----:R-:W-:-:S05]  /*2400*/  @P1 LEA R4, R3, UR42, 0x3 ;  /* 0x0000002a03041c11 */ /* 0x003fca000f8e18ff */
[----:B------:R-:W-:-:S05]  /*2410*/  @P1 VIADD R5, R4, 0x20 ;  /* 0x0000002004051836 */ /* 0x000fca0000000000 */
[----:B------:R-:W-:-:S04]  /*2420*/  @P1 PRMT R5, R22, 0x654, R5 ;  /* 0x0000065416051816 */ /* 0x000fc80000000005 */
[----:B------:R0:W-:Y:S01]  /*2430*/  @P1 SYNCS.ARRIVE.TRANS64.RED.A1T0 RZ, [R5+URZ], RZ ;  /* 0x000000ff05ff19a7 */ /* 0x0001e2000810043f */
[----:B------:R-:W-:-:S13]  /*2440*/  PLOP3.LUT P1, PT, PT, PT, UP0, 0x80, 0x0 ;  /* 0x000000000000781c */ /* 0x000fda0003f2f008 */
[----:B0-----:R-:W-:Y:S05]  /*2450*/  @P1 BRA `(.L_x_30) ;  /* 0x0000000000041947 */ /* 0x001fea0003800000 */
[----:B------:R-:W-:Y:S01]  /*2460*/  BPT.TRAP 0x1 ;  /* 0x000000040000795c */ /* 0x000fe20000300000 */
.L_x_30:
[----:B------:R-:W-:Y:S01]  /*2470*/  UIADD3 UR10, UR10, 0x1, URZ ;  /* 0x000000010a0a7890 */ /* 0x000fe2000fffe03f */
[C---:B------:R-:W-:Y:S01]  /*2480*/  ISETP.GT.AND P2, PT, R0.reuse, 0x1, PT ;  /* 0x000000010000780c */ /* 0x040fe20003f44270 */
[----:B------:R-:W-:Y:S02]  /*2490*/  VIADD R3, R3, 0x1 ;  /* 0x0000000103037836 */ /* 0x000fe40000000000 */
[----:B------:R-:W-:Y:S01]  /*24a0*/  UISETP.NE.AND UP0, UPT, UR10, 0x4, UPT ;  /* 0x000000040a00788c */ /* 0x000fe2000bf05270 */
[----:B------:R-:W-:Y:S02]  /*24b0*/  VIADD R0, R0, 0xffffffff ;  /* 0xffffffff00007836 */ /* 0x000fe40000000000 */
[C---:B------:R-:W-:Y:S01]  /*24c0*/  ISETP.NE.AND P1, PT, R3.reuse, 0x4, PT ;  /* 0x000000040300780c */ /* 0x040fe20003f25270 */
[----:B------:R-:W-:Y:S02]  /*24d0*/  USEL UR4, URZ, 0x1, UP0 ;  /* 0x000000013f047887 */ /* 0x000fe40008000000 */
[----:B------:R-:W-:Y:S01]  /*24e0*/  USEL UR10, UR10, URZ, UP0 ;  /* 0x0000003f0a0a7287 */ /* 0x000fe20008000000 */
[----:B------:R-:W-:-:S03]  /*24f0*/  SEL R3, R3, RZ, P1 ;  /* 0x000000ff03037207 */ /* 0x000fc60000800000 */
[----:B------:R-:W-:Y:S01]  /*2500*/  LOP3.LUT R6, R6, UR4, RZ, 0x3c, !PT ;  /* 0x0000000406067c12 */ /* 0x000fe2000f8e3cff */
[----:B------:R-:W-:Y:S07]  /*2510*/  @P2 BRA `(.L_x_31) ;  /* 0xfffffff800982947 */ /* 0x000fee000383ffff */
.L_x_24:
[----:B01----:R-:W0:Y:S01]  /*2520*/  LDC R0, c[0x0][0x28c] ;  /* 0x0000a300ff007b82 */ /* 0x003e220000000800 */
[----:B------:R1:W-:Y:S01]  /*2530*/  SYNCS.ARRIVE.TRANS64.A1T0 RZ, [R101+UR50], RZ ;  /* 0x000000ff65ff79a7 */ /* 0x0003e20008100032 */
[----:B0-----:R-:W-:-:S13]  /*2540*/  ISETP.GE.AND P1, PT, R0, 0x1, PT ;  /* 0x000000010000780c */ /* 0x001fda0003f26270 */
[----:B-1----:R-:W-:Y:S05]  /*2550*/  @!P1 BRA `(.L_x_32) ;  /* 0x0000000000409947 */ /* 0x002fea0003800000 */
[----:B------:R-:W-:Y:S05]  /*2560*/  @!P0 BRA `(.L_x_33) ;  /* 0x0000000000048947 */ /* 0x000fea0003800000 */
[----:B------:R-:W-:Y:S01]  /*2570*/  BPT.TRAP 0x1 ;  /* 0x000000040000795c */ /* 0x000fe20000300000 */
.L_x_33:
[----:B------:R-:W-:Y:S01]  /*2580*/  ISETP.NE.AND P0, PT, R23, RZ, PT ;  /* 0x000000ff1700720c */ /* 0x000fe20003f05270 */
[----:B------:R-:W-:-:S12]  /*2590*/  IMAD.U32 R3, RZ, RZ, UR42 ;  /* 0x0000002aff037e24 */ /* 0x000fd8000f8e00ff */
[----:B------:R-:W-:-:S05]  /*25a0*/  VOTEU.ANY UP0, P0 ;  /* 0x00000000003f7886 */ /* 0x000fca0000000100 */
[----:B------:R-:W-:Y:S02]  /*25b0*/  @UP0 UIADD3 UR4, UR46, UR45, URZ ;  /* 0x0000002d2e040290 */ /* 0x000fe4000fffe03f */
[----:B------:R-:W-:-:S04]  /*25c0*/  UISETP.GT.U32.AND UP0, UPT, UR40, 0x1, UPT ;  /* 0x000000012800788c */ /* 0x000fc8000bf04070 */
[----:B------:R-:W-:-:S04]  /*25d0*/  IMAD.U32 R0, RZ, RZ, UR4 ;  /* 0x00000004ff007e24 */ /* 0x000fc8000f8e00ff */
[----:B------:R-:W-:-:S05]  /*25e0*/  @P0 IMAD.SHL.U32 R0, R0, 0x8, RZ ;  /* 0x0000000800000824 */ /* 0x000fca00078e00ff */
[----:B------:R-:W-:-:S04]  /*25f0*/  @P0 LOP3.LUT R0, R0, 0x18, RZ, 0xc0, !PT ;  /* 0x0000001800000812 */ /* 0x000fc800078ec0ff */
[----:B------:R-:W-:-:S04]  /*2600*/  @P0 IADD3 R3, R3, 0x20, R0 ;  /* 0x0000002003030810 */ /* 0x000fc80007ffe000 */
[----:B------:R-:W-:-:S04]  /*2610*/  @P0 PRMT R3, R22, 0x654, R3 ;  /* 0x0000065416030816 */ /* 0x000fc80000000003 */
[----:B------:R0:W-:Y:S01]  /*2620*/  @P0 SYNCS.ARRIVE.TRANS64.RED.A1T0 RZ, [R3+URZ], RZ ;  /* 0x000000ff03ff09a7 */ /* 0x0001e2000810043f */
[----:B------:R-:W-:-:S13]  /*2630*/  PLOP3.LUT P0, PT, PT, PT, UP0, 0x80, 0x0 ;  /* 0x000000000000781c */ /* 0x000fda0003f0f008 */
[----:B0-----:R-:W-:Y:S05]  /*2640*/  @P0 BRA `(.L_x_32) ;  /* 0x0000000000040947 */ /* 0x001fea0003800000 */
[----:B------:R-:W-:Y:S01]  /*2650*/  BPT.TRAP 0x1 ;  /* 0x000000040000795c */ /* 0x000fe20000300000 */
.L_x_32:
[----:B------:R-:W-:Y:S02]  /*2660*/  SHF.L.U32 R0, R100, 0x1f, RZ ;  /* 0x0000001f64007819 */ /* 0x000fe400000006ff */
[----:B------:R-:W-:Y:S02]  /*2670*/  SHF.R.S32.HI R9, RZ, 0x1f, R19 ;  /* 0x0000001fff097819 */ /* 0x000fe40000011413 */
[----:B------:R-:W0:Y:S02]  /*2680*/  SYNCS.PHASECHK.TRANS64.TRYWAIT P0, [R97+URZ+0x8], R0 ;  /* 0x00000800610075a7 */ /* 0x000e24000800017f */
[----:B0-----:R-:W-:Y:S05]  /*2690*/  @!P0 BRA `(.L_x_34) ;  /* 0x0000005800c48947 */ /* 0x001fea0003800000 */
.L_x_188:
[----:B------:R-:W-:Y:S01]  /*26a0*/  ULDC.64 UR4, c[0x0][0x5d0] ;  /* 0x0001740000047ab9 */ /* 0x000fe20000000a00 */
[----:B------:R-:W-:Y:S01]  /*26b0*/  ULDC UR6, c[0x0][0x284] ;  /* 0x0000a10000067ab9 */ /* 0x000fe20000000800 */
[----:B0-----:R-:W-:Y:S02]  /*26c0*/  IMAD R0, R9, UR4, RZ ;  /* 0x0000000409007c24 */ /* 0x001fe4000f8e02ff */
[----:B------:R-:W-:Y:S02]  /*26d0*/  IMAD.SHL.U32 R10, R2, 0x80, RZ ;  /* 0x00000080020a7824 */ /* 0x000fe400078e00ff */
[C---:B------:R-:W-:Y:S02]  /*26e0*/  IMAD R5, R19.reuse, UR5, R0 ;  /* 0x0000000513057c24 */ /* 0x040fe4000f8e0200 */
[----:B------:R-:W-:Y:S01]  /*26f0*/  IMAD.SHL.U32 R0, R18, 0x40, RZ ;  /* 0x0000004012007824 */ /* 0x000fe200078e00ff */
[----:B------:R-:W-:Y:S01]  /*2700*/  SHF.R.S32.HI R11, RZ, 0x1f, R10 ;  /* 0x0000001fff0b7819 */ /* 0x000fe2000001140a */
[----:B------:R-:W-:Y:S01]  /*2710*/  IMAD.WIDE.U32 R2, R19, UR4, R92 ;  /* 0x0000000413027c25 */ /* 0x000fe2000f8e005c */
[----:B------:R-:W-:-:S02]  /*2720*/  ULDC.64 UR4, c[0x0][0x5c8] ;  /* 0x0001720000047ab9 */ /* 0x000fc40000000a00 */
[----:B------:R-:W-:Y:S01]  /*2730*/  ISETP.GE.AND P0, PT, R0, UR6, PT ;  /* 0x0000000600007c0c */ /* 0x000fe2000bf06270 */
[----:B------:R-:W-:Y:S01]  /*2740*/  ULDC UR6, c[0x0][0x288] ;  /* 0x0000a20000067ab9 */ /* 0x000fe20000000800 */
[----:B------:R-:W-:Y:S01]  /*2750*/  IADD3 R2, P1, R10, R2, RZ ;  /* 0x000000020a027210 */ /* 0x000fe20007f3e0ff */
[----:B------:R-:W-:Y:S01]  /*2760*/  IMAD.WIDE R20, R18, 0x40, R90 ;  /* 0x0000004012147825 */ /* 0x000fe200078e025a */
[----:B------:R-:W-:Y:S02]  /*2770*/  ISETP.GE.OR P0, PT, R10, UR6, P0 ;  /* 0x000000060a007c0c */ /* 0x000fe40008706670 */
[----:B------:R-:W-:Y:S01]  /*2780*/  IADD3.X R3, R11, R3, R5, P1, !PT ;  /* 0x000000030b037210 */ /* 0x000fe20000ffe405 */
[----:B------:R-:W-:-:S04]  /*2790*/  IMAD R7, R21, UR4, RZ ;  /* 0x0000000415077c24 */ /* 0x000fc8000f8e02ff */
[C---:B------:R-:W-:Y:S02]  /*27a0*/  IMAD R7, R20.reuse, UR5, R7 ;  /* 0x0000000514077c24 */ /* 0x040fe4000f8e0207 */
[----:B------:R-:W-:-:S04]  /*27b0*/  IMAD.WIDE.U32 R102, R20, UR4, R2 ;  /* 0x0000000414667c25 */ /* 0x000fc8000f8e0002 */
[----:B------:R-:W-:Y:S05]  /*27c0*/  @P0 BRA `(.L_x_35) ;  /* 0x0000003c00d80947 */ /* 0x000fea0003800000 */
[----:B-----5:R-:W-:Y:S01]  /*27d0*/  FSETP.NEU.AND P1, PT, R89, RZ, PT ;  /* 0x000000ff5900720b */ /* 0x020fe20003f2d000 */
[----:B------:R-:W-:Y:S01]  /*27e0*/  IMAD.IADD R14, R96, 0x1, -R10 ;  /* 0x00000001600e7824 */ /* 0x000fe200078e0a0a */
[----:B------:R-:W-:Y:S01]  /*27f0*/  BSSY B0, `(.L_x_35) ;  /* 0x00003f3000007945 */ /* 0x000fe20003800000 */
[----:B------:R-:W-:Y:S02]  /*2800*/  IMAD.IADD R0, R99, 0x1, -R0 ;  /* 0x0000000163007824 */ /* 0x000fe400078e0a00 */
[----:B------:R-:W-:Y:S01]  /*2810*/  IMAD.IADD R7, R103, 0x1, R7 ;  /* 0x0000000167077824 */ /* 0x000fe200078e0207 */
[----:B------:R-:W-:-:S04]  /*2820*/  ISETP.GT.AND P0, PT, R14, RZ, PT ;  /* 0x000000ff0e00720c */ /* 0x000fc80003f04270 */
[----:B------:R-:W-:-:S03]  /*2830*/  ISETP.GT.AND P2, PT, R0, RZ, P0 ;  /* 0x000000ff0000720c */ /* 0x000fc60000744270 */
[----:B------:R-:W-:Y:S10]  /*2840*/  @!P1 BRA `(.L_x_36) ;  /* 0x0000002c001c9947 */ /* 0x000ff40003800000 */
[----:B------:R-:W0:Y:S01]  /*2850*/  LDC.64 R104, c[0x0][0x5b8] ;  /* 0x00016e00ff687b82 */ /* 0x000e220000000a00 */
[----:B------:R-:W-:-:S07]  /*2860*/  ULDC.64 UR4, c[0x0][0x5c0] ;  /* 0x0001700000047ab9 */ /* 0x000fce0000000a00 */
[----:B------:R-:W1:Y:S08]  /*2870*/  LDC.64 R106, c[0x0][0x5b0] ;  /* 0x00016c00ff6a7b82 */ /* 0x000e700000000a00 */
[----:B------:R-:W2:Y:S01]  /*2880*/  LDC.64 R108, c[0x0][0x5a8] ;  /* 0x00016a00ff6c7b82 */ /* 0x000ea20000000a00 */
[-C--:B0-----:R-:W-:Y:S02]  /*2890*/  IMAD R4, R9, R104.reuse, RZ ;  /* 0x0000006809047224 */ /* 0x081fe400078e02ff */
[----:B------:R-:W-:-:S04]  /*28a0*/  IMAD.WIDE.U32 R2, R19, R104, R92 ;  /* 0x0000006813027225 */ /* 0x000fc800078e005c */
[----:B------:R-:W-:Y:S01]  /*28b0*/  IMAD R103, R19, R105, R4 ;  /* 0x0000006913677224 */ /* 0x000fe200078e0204 */
[----:B------:R-:W-:Y:S01]  /*28c0*/  IADD3 R4, P1, R10, R2, RZ ;  /* 0x000000020a047210 */ /* 0x000fe20007f3e0ff */
[----:B-1----:R-:W-:-:S03]  /*28d0*/  IMAD R2, R21, R106, RZ ;  /* 0x0000006a15027224 */ /* 0x002fc600078e02ff */
[----:B------:R-:W-:Y:S01]  /*28e0*/  IADD3.X R5, R11, R3, R103, P1, !PT ;  /* 0x000000030b057210 */ /* 0x000fe20000ffe467 */
[C---:B------:R-:W-:Y:S02]  /*28f0*/  IMAD R21, R20.reuse, R107, R2 ;  /* 0x0000006b14157224 */ /* 0x040fe400078e0202 */
[----:B------:R-:W-:-:S04]  /*2900*/  IMAD.WIDE.U32 R2, R20, R106, R4 ;  /* 0x0000006a14027225 */ /* 0x000fc800078e0004 */
[----:B------:R-:W-:Y:S01]  /*2910*/  IMAD.IADD R3, R3, 0x1, R21 ;  /* 0x0000000103037824 */ /* 0x000fe200078e0215 */
[----:B--2---:R-:W-:-:S04]  /*2920*/  LEA R8, P1, R2, R108, 0x2 ;  /* 0x0000006c02087211 */ /* 0x004fc800078210ff */
[----:B------:R-:W-:-:S05]  /*2930*/  LEA.HI.X R9, R2, R109, R3, 0x2, P1 ;  /* 0x0000006d02097211 */ /* 0x000fca00008f1403 */
[----:B------:R0:W2:Y:S01]  /*2940*/  @P2 LDG.E.LTC128B R15, desc[UR54][R8.64] ;  /* 0x00000036080f2981 */ /* 0x0000a2000c1e1920 */
[----:B------:R-:W-:Y:S01]  /*2950*/  IMAD.WIDE.U32 R2, R20, R106, R10 ;  /* 0x0000006a14027225 */ /* 0x000fe200078e000a */
[----:B------:R-:W-:Y:S01]  /*2960*/  LEA R6, P3, R102, UR4, 0x2 ;  /* 0x0000000466067c11 */ /* 0x000fe2000f8610ff */
[----:B------:R-:W-:Y:S01]  /*2970*/  BSSY B1, `(.L_x_37) ;  /* 0x0000014000017945 */ /* 0x000fe20003800000 */
[----:B------:R-:W-:Y:S02]  /*2980*/  IADD3 R12, P1, R92, R2, RZ ;  /* 0x000000025c0c7210 */ /* 0x000fe40007f3e0ff */
[----:B------:R-:W-:Y:S02]  /*2990*/  LEA.HI.X R7, R102, UR5, R7, 0x2, P3 ;  /* 0x0000000566077c11 */ /* 0x000fe400098f1407 */
[----:B------:R-:W-:Y:S01]  /*29a0*/  IADD3.X R13, R93, R21, R3, P1, !PT ;  /* 0x000000155d0d7210 */ /* 0x000fe20000ffe403 */
[----:B0-----:R-:W-:Y:S01]  /*29b0*/  IMAD.SHL.U32 R8, R106, 0x8, RZ ;  /* 0x000000086a087824 */ /* 0x001fe200078e00ff */
[----:B------:R-:W-:-:S02]  /*29c0*/  ISETP.GT.AND P1, PT, R14, 0x1, PT ;  /* 0x000000010e00780c */ /* 0x000fc40003f24270 */
[----:B------:R-:W-:Y:S01]  /*29d0*/  SHF.L.U64.HI R9, R106, 0x3, R107 ;  /* 0x000000036a097819 */ /* 0x000fe2000001026b */
[----:B------:R-:W-:Y:S01]  /*29e0*/  IMAD.WIDE.U32 R12, R19, R104, R12 ;  /* 0x00000068130c7225 */ /* 0x000fe200078e000c */
[----:B------:R-:W-:-:S03]  /*29f0*/  ISETP.GT.AND P3, PT, R0, RZ, P1 ;  /* 0x000000ff0000720c */ /* 0x000fc60000f64270 */
[----:B------:R-:W-:Y:S01]  /*2a00*/  IMAD.WIDE.U32 R8, R20, R106, R8 ;  /* 0x0000006a14087225 */ /* 0x000fe200078e0008 */
[----:B--2---:R-:W-:-:S05]  /*2a10*/  LOP3.LUT R2, R15, 0xffffe000, RZ, 0xc0, !PT ;  /* 0xffffe0000f027812 */ /* 0x004fca00078ec0ff */
[----:B------:R-:W-:Y:S01]  /*2a20*/  FMUL R3, R2, R89 ;  /* 0x0000005902037220 */ /* 0x000fe20000400000 */
[----:B------:R-:W-:-:S03]  /*2a30*/  LEA R2, P4, R12, R108, 0x2 ;  /* 0x0000006c0c027211 */ /* 0x000fc600078810ff */
[----:B------:R-:W-:Y:S01]  /*2a40*/  FFMA R105, R24, R88, R3 ;  /* 0x0000005818697223 */ /* 0x000fe20000000003 */
[----:B------:R-:W-:-:S04]  /*2a50*/  IMAD.IADD R3, R103, 0x1, R13 ;  /* 0x0000000167037824 */ /* 0x000fc800078e020d */
[----:B------:R-:W-:Y:S02]  /*2a60*/  F2FP.TF32.F32.PACK_B R105, R105 ;  /* 0x00000069ff69723e */ /* 0x000fe400024050ff */
[----:B------:R-:W-:-:S03]  /*2a70*/  LEA.HI.X R3, R12, R109, R3, 0x2, P4 ;  /* 0x0000006d0c037211 */ /* 0x000fc600020f1403 */
[----:B------:R0:W-:Y:S01]  /*2a80*/  @P2 STG.E desc[UR54][R6.64], R105 ;  /* 0x0000006906002986 */ /* 0x0001e2000c101936 */
[----:B------:R-:W-:Y:S05]  /*2a90*/  @!P3 BRA `(.L_x_38) ;  /* 0x000000000004b947 */ /* 0x000fea0003800000 */
[----:B------:R1:W5:Y:S02]  /*2aa0*/  LDG.E.LTC128B R15, desc[UR54][R2.64+0x4] ;  /* 0x00000436020f7981 */ /* 0x000364000c1e1920 */
.L_x_38:
[----:B------:R-:W-:Y:S05]  /*2ab0*/  BSYNC B1 ;  /* 0x0000000000017941 */ /* 0x000fea0003800000 */
.L_x_37:
[----:B-----5:R-:W-:Y:S01]  /*2ac0*/  LOP3.LUT R12, R15, 0xffffe000, RZ, 0xc0, !PT ;  /* 0xffffe0000f0c7812 */ /* 0x020fe200078ec0ff */
[----:B------:R-:W-:Y:S01]  /*2ad0*/  IMAD.IADD R21, R21, 0x1, R9 ;  /* 0x0000000115157824 */ /* 0x000fe200078e0209 */
[----:B------:R-:W-:Y:S02]  /*2ae0*/  IADD3 R4, P2, R4, R8, RZ ;  /* 0x0000000804047210 */ /* 0x000fe40007f5e0ff */
[----:B------:R-:W-:Y:S01]  /*2af0*/  ISETP.GT.AND P0, PT, R0, 0x8, P0 ;  /* 0x000000080000780c */ /* 0x000fe20000704270 */
[----:B------:R-:W-:Y:S02]  /*2b00*/  FMUL R12, R12, R89 ;  /* 0x000000590c0c7220 */ /* 0x000fe40000400000 */
[----:B------:R-:W-:Y:S02]  /*2b10*/  IMAD.X R5, R21, 0x1, R5, P2 ;  /* 0x0000000115057824 */ /* 0x000fe400010e0605 */
[----:B------:R-:W-:Y:S01]  /*2b20*/  FFMA R25, R25, R88, R12 ;  /* 0x0000005819197223 */ /* 0x000fe2000000000c */
[----:B------:R-:W-:-:S04]  /*2b30*/  LEA R12, P2, R4, R108, 0x2 ;  /* 0x0000006c040c7211 */ /* 0x000fc800078410ff */
[----:B------:R-:W-:Y:S01]  /*2b40*/  LEA.HI.X R13, R4, R109, R5, 0x2, P2 ;  /* 0x0000006d040d7211 */ /* 0x000fe200010f1405 */
[----:B------:R-:W-:Y:S01]  /*2b50*/  @P3 IMAD.MOV.U32 R4, RZ, RZ, R6 ;  /* 0x000000ffff043224 */ /* 0x000fe200078e0006 */
[----:B------:R-:W-:Y:S01]  /*2b60*/  F2FP.TF32.F32.PACK_B R25, R25 ;  /* 0x00000019ff19723e */ /* 0x000fe200024050ff */
[----:B------:R-:W-:-:S05]  /*2b70*/  @P3 IMAD.MOV.U32 R5, RZ, RZ, R7 ;  /* 0x000000ffff053224 */ /* 0x000fca00078e0007 */
[----:B------:R2:W-:Y:S04]  /*2b80*/  @P3 STG.E desc[UR54][R4.64+0x4], R25 ;  /* 0x0000041904003986 */ /* 0x0005e8000c101936 */
[----:B------:R-:W3:Y:S01]  /*2b90*/  @P0 LDG.E.LTC128B R15, desc[UR54][R12.64] ;  /* 0x000000360c0f0981 */ /* 0x000ee2000c1e1920 */
[----:B------:R-:W-:Y:S01]  /*2ba0*/  IADD3 R10, P2, P3, R92, R8, R10 ;  /* 0x000000085c0a7210 */ /* 0x000fe20007b5e00a */
[----:B------:R-:W-:Y:S01]  /*2bb0*/  BSSY B1, `(.L_x_39) ;  /* 0x0000011000017945 */ /* 0x000fe20003800000 */
[----:B------:R-:W-:Y:S02]  /*2bc0*/  ISETP.GT.AND P1, PT, R0, 0x8, P1 ;  /* 0x000000080000780c */ /* 0x000fe40000f24270 */
[----:B------:R-:W-:-:S03]  /*2bd0*/  IADD3.X R11, R93, R21, R11, P2, P3 ;  /* 0x000000155d0b7210 */ /* 0x000fc600017e640b */
[----:B------:R-:W-:Y:S01]  /*2be0*/  IMAD.WIDE.U32 R10, R19, R104, R10 ;  /* 0x00000068130a7225 */ /* 0x000fe200078e000a */
[----:B------:R-:W-:-:S03]  /*2bf0*/  SHF.L.U64.HI R19, R95, 0x2, R94 ;  /* 0x000000025f137819 */ /* 0x000fc6000001025e */
[----:B------:R-:W-:Y:S01]  /*2c00*/  IMAD.IADD R11, R103, 0x1, R11 ;  /* 0x00000001670b7824 */ /* 0x000fe200078e020b */
[----:B--2---:R-:W-:-:S04]  /*2c10*/  LEA R4, P3, R10, R108, 0x2 ;  /* 0x0000006c0a047211 */ /* 0x004fc800078610ff */
[----:B------:R-:W-:Y:S02]  /*2c20*/  LEA.HI.X R5, R10, R109, R11, 0x2, P3 ;  /* 0x0000006d0a057211 */ /* 0x000fe400018f140b */
[----:B---3--:R-:W-:-:S05]  /*2c30*/  LOP3.LUT R8, R15, 0xffffe000, RZ, 0xc0, !PT ;  /* 0xffffe0000f087812 */ /* 0x008fca00078ec0ff */
[----:B------:R-:W-:Y:S01]  /*2c40*/  FMUL R9, R8, R89 ;  /* 0x0000005908097220 */ /* 0x000fe20000400000 */
[----:B------:R-:W-:-:S03]  /*2c50*/  LEA R8, P2, R95, R6, 0x2 ;  /* 0x000000065f087211 */ /* 0x000fc600078410ff */
[----:B------:R-:W-:Y:S02]  /*2c60*/  FFMA R21, R26, R88, R9 ;  /* 0x000000581a157223 */ /* 0x000fe40000000009 */
[----:B------:R-:W-:-:S03]  /*2c70*/  IMAD.X R9, R19, 0x1, R7, P2 ;  /* 0x0000000113097824 */ /* 0x000fc600010e0607 */
[----:B------:R-:W-:-:S05]  /*2c80*/  F2FP.TF32.F32.PACK_B R21, R21 ;  /* 0x00000015ff15723e */ /* 0x000fca00024050ff */
[----:B------:R2:W-:Y:S01]  /*2c90*/  @P0 STG.E desc[UR54][R8.64], R21 ;  /* 0x0000001508000986 */ /* 0x0005e2000c101936 */
[----:B------:R-:W-:Y:S05]  /*2ca0*/  @!P1 BRA `(.L_x_40) ;  /* 0x0000000000049947 */ /* 0x000fea0003800000 */
[----:B------:R3:W5:Y:S02]  /*2cb0*/  LDG.E.LTC128B R15, desc[UR54][R4.64+0x4] ;  /* 0x00000436040f7981 */ /* 0x000764000c1e1920 */
.L_x_40:
[----:B------:R-:W-:Y:S05]  /*2cc0*/  BSYNC B1 ;  /* 0x0000000000017941 */ /* 0x000fea0003800000 */
.L_x_39:
[----:B-----5:R-:W-:Y:S01]  /*2cd0*/  LOP3.LUT R10, R15, 0xffffe000, RZ, 0xc0, !PT ;  /* 0xffffe0000f0a7812 */ /* 0x020fe200078ec0ff */
[----:B------:R-:W-:Y:S01]  /*2ce0*/  BSSY B1, `(.L_x_41) ;  /* 0x0000009000017945 */ /* 0x000fe20003800000 */
[----:B------:R-:W-:-:S03]  /*2cf0*/  ISETP.GT.AND P0, PT, R14, 0x8, PT ;  /* 0x000000080e00780c */ /* 0x000fc60003f04270 */
[----:B------:R-:W-:Y:S01]  /*2d00*/  FMUL R10, R10, R89 ;  /* 0x000000590a0a7220 */ /* 0x000fe20000400000 */
[----:B------:R-:W-:-:S03]  /*2d10*/  ISETP.GT.AND P2, PT, R0, RZ, P0 ;  /* 0x000000ff0000720c */ /* 0x000fc60000744270 */
[----:B------:R-:W-:-:S05]  /*2d20*/  FFMA R27, R27, R88, R10 ;  /* 0x000000581b1b7223 */ /* 0x000fca000000000a */
[----:B------:R-:W-:-:S05]  /*2d30*/  F2FP.TF32.F32.PACK_B R27, R27 ;  /* 0x0000001bff1b723e */ /* 0x000fca00024050ff */
[----:B------:R4:W-:Y:S01]  /*2d40*/  @P1 STG.E desc[UR54][R8.64+0x4], R27 ;  /* 0x0000041b08001986 */ /* 0x0009e2000c101936 */
[----:B------:R-:W-:Y:S05]  /*2d50*/  @!P2 BRA `(.L_x_42) ;  /* 0x000000000004a947 */ /* 0x000fea0003800000 */
[----:B------:R0:W5:Y:S02]  /*2d60*/  LDG.E.LTC128B R15, desc[UR54][R2.64+0x20] ;  /* 0x00002036020f7981 */ /* 0x000164000c1e1920 */
.L_x_42:
[----:B------:R-:W-:Y:S05]  /*2d70*/  BSYNC B1 ;  /* 0x0000000000017941 */ /* 0x000fea0003800000 */
.L_x_41:
        /* <DEDUP_REMOVED lines=10> */
.L_x_44:
[----:B------:R-:W-:Y:S05]  /*2e20*/  BSYNC B1 ;  /* 0x0000000000017941 */ /* 0x000fea0003800000 */
.L_x_43:
[----:B-----5:R-:W-:Y:S01]  /*2e30*/  LOP3.LUT R10, R15, 0xffffe000, RZ, 0xc0, !PT ;  /* 0xffffe0000f0a7812 */ /* 0x020fe200078ec0ff */
[----:B------:R-:W-:Y:S01]  /*2e40*/  BSSY B1, `(.L_x_45) ;  /* 0x0000008000017945 */ /* 0x000fe20003800000 */
[----:B------:R-:W-:-:S03]  /*2e50*/  ISETP.GT.AND P0, PT, R0, 0x8, P0 ;  /* 0x000000080000780c */ /* 0x000fc60000704270 */
[----:B------:R-:W-:-:S04]  /*2e60*/  FMUL R10, R10, R89 ;  /* 0x000000590a0a7220 */ /* 0x000fc80000400000 */
[----:B------:R-:W-:-:S05]  /*2e70*/  FFMA R29, R29, R88, R10 ;  /* 0x000000581d1d7223 */ /* 0x000fca000000000a */
[----:B------:R-:W-:-:S05]  /*2e80*/  F2FP.TF32.F32.PACK_B R29, R29 ;  /* 0x0000001dff1d723e */ /* 0x000fca00024050ff */
[----:B------:R0:W-:Y:S01]  /*2e90*/  @P3 STG.E desc[UR54][R6.64+0x24], R29 ;  /* 0x0000241d06003986 */ /* 0x0001e2000c101936 */
[----:B------:R-:W-:Y:S05]  /*2ea0*/  @!P0 BRA `(.L_x_46) ;  /* 0x0000000000048947 */ /* 0x000fea0003800000 */
[----:B------:R0:W5:Y:S02]  /*2eb0*/  LDG.E.LTC128B R15, desc[UR54][R4.64+0x20] ;  /* 0x00002036040f7981 */ /* 0x000164000c1e1920 */
.L_x_46:
[----:B------:R-:W-:Y:S05]  /*2ec0*/  BSYNC B1 ;  /* 0x0000000000017941 */ /* 0x000fea0003800000 */
.L_x_45:
[----:B-----5:R-:W-:Y:S01]  /*2ed0*/  LOP3.LUT R10, R15, 0xffffe000, RZ, 0xc0, !PT ;  /* 0xffffe0000f0a7812 */ /* 0x020fe200078ec0ff */
[----:B------:R-:W-:Y:S01]  /*2ee0*/  BSSY B1, `(.L_x_47) ;  /* 0x0000008000017945 */ /* 0x000fe20003800000 */
[----:B------:R-:W-:-:S03]  /*2ef0*/  ISETP.GT.AND P1, PT, R0, 0x8, P1 ;  /* 0x000000080000780c */ /* 0x000fc60000f24270 */
[----:B0-----:R-:W-:-:S04]  /*2f00*/  FMUL R11, R10, R89 ;  /* 0x000000590a0b7220 */ /* 0x001fc80000400000 */
[----:B------:R-:W-:-:S05]  /*2f10*/  FFMA R11, R30, R88, R11 ;  /* 0x000000581e0b7223 */ /* 0x000fca000000000b */
[----:B------:R-:W-:-:S05]  /*2f20*/  F2FP.TF32.F32.PACK_B R11, R11 ;  /* 0x0000000bff0b723e */ /* 0x000fca00024050ff */
[----:B------:R0:W-:Y:S01]  /*2f30*/  @P0 STG.E desc[UR54][R8.64+0x20], R11 ;  /* 0x0000200b08000986 */ /* 0x0001e2000c101936 */
[----:B------:R-:W-:Y:S05]  /*2f40*/  @!P1 BRA `(.L_x_48) ;  /* 0x0000000000049947 */ /* 0x000fea0003800000 */
[----:B------:R0:W5:Y:S02]  /*2f50*/  LDG.E.LTC128B R15, desc[UR54][R4.64+0x24] ;  /* 0x00002436040f7981 */ /* 0x000164000c1e1920 */
.L_x_48:
[----:B------:R-:W-:Y:S05]  /*2f60*/  BSYNC B1 ;  /* 0x0000000000017941 */ /* 0x000fea0003800000 */
.L_x_47:
        /* <DEDUP_REMOVED lines=10> */
.L_x_50:
[----:B------:R-:W-:Y:S05]  /*3010*/  BSYNC B1 ;  /* 0x0000000000017941 */ /* 0x000fea0003800000 */
.L_x_49:
[----:B-----5:R-:W-:Y:S01]  /*3020*/  LOP3.LUT R10, R15, 0xffffe000, RZ, 0xc0, !PT ;  /* 0xffffe0000f0a7812 */ /* 0x020fe200078ec0ff */
[----:B------:R-:W-:Y:S01]  /*3030*/  BSSY B1, `(.L_x_51) ;  /* 0x0000009000017945 */ /* 0x000fe20003800000 */
[----:B------:R-:W-:-:S03]  /*3040*/  ISETP.GT.AND P1, PT, R14, 0x11, PT ;  /* 0x000000110e00780c */ /* 0x000fc60003f24270 */
[----:B0-----:R-:W-:Y:S01]  /*3050*/  FMUL R11, R10, R89 ;  /* 0x000000590a0b7220 */ /* 0x001fe20000400000 */
[----:B------:R-:W-:-:S03]  /*3060*/  ISETP.GT.AND P3, PT, R0, RZ, P1 ;  /* 0x000000ff0000720c */ /* 0x000fc60000f64270 */
[----:B------:R-:W-:-:S05]  /*3070*/  FFMA R11, R32, R88, R11 ;  /* 0x00000058200b7223 */ /* 0x000fca000000000b */
[----:B------:R-:W-:-:S05]  /*3080*/  F2FP.TF32.F32.PACK_B R11, R11 ;  /* 0x0000000bff0b723e */ /* 0x000fca00024050ff */
[----:B------:R0:W-:Y:S01]  /*3090*/  @P2 STG.E desc[UR54][R6.64+0x40], R11 ;  /* 0x0000400b06002986 */ /* 0x0001e2000c101936 */
[----:B------:R-:W-:Y:S05]  /*30a0*/  @!P3 BRA `(.L_x_52) ;  /* 0x000000000004b947 */ /* 0x000fea0003800000 */
[----:B------:R0:W5:Y:S02]  /*30b0*/  LDG.E.LTC128B R15, desc[UR54][R2.64+0x44] ;  /* 0x00004436020f7981 */ /* 0x000164000c1e1920 */
.L_x_52:
[----:B------:R-:W-:Y:S05]  /*30c0*/  BSYNC B1 ;  /* 0x0000000000017941 */ /* 0x000fea0003800000 */
.L_x_51:
        /* <DEDUP_REMOVED lines=9> */
.L_x_54:
[----:B------:R-:W-:Y:S05]  /*3160*/  BSYNC B1 ;  /* 0x0000000000017941 */ /* 0x000fea0003800000 */
.L_x_53:
        /* <DEDUP_REMOVED lines=9> */
.L_x_56:
[----:B------:R-:W-:Y:S05]  /*3200*/  BSYNC B1 ;  /* 0x0000000000017941 */ /* 0x000fea0003800000 */
.L_x_55:
        /* <DEDUP_REMOVED lines=10> */
.L_x_58:
[----:B------:R-:W-:Y:S05]  /*32b0*/  BSYNC B1 ;  /* 0x0000000000017941 */ /* 0x000fea0003800000 */
.L_x_57:
        /* <DEDUP_REMOVED lines=10> */
.L_x_60:
[----:B------:R-:W-:Y:S05]  /*3360*/  BSYNC B1 ;  /* 0x0000000000017941 */ /* 0x000fea0003800000 */
.L_x_59:
        /* <DEDUP_REMOVED lines=9> */
.L_x_62:
[----:B------:R-:W-:Y:S05]  /*3400*/  BSYNC B1 ;  /* 0x0000000000017941 */ /* 0x000fea0003800000 */
.L_x_61:
        /* <DEDUP_REMOVED lines=9> */
.L_x_64:
[----:B------:R-:W-:Y:S05]  /*34a0*/  BSYNC B1 ;  /* 0x0000000000017941 */ /* 0x000fea0003800000 */
.L_x_63:
        /* <DEDUP_REMOVED lines=10> */
.L_x_66:
[----:B------:R-:W-:Y:S05]  /*3550*/  BSYNC B1 ;  /* 0x0000000000017941 */ /* 0x000fea0003800000 */
.L_x_65:
        /* <DEDUP_REMOVED lines=10> */
.L_x_68:
[----:B------:R-:W-:Y:S05]  /*3600*/  BSYNC B1 ;  /* 0x0000000000017941 */ /* 0x000fea0003800000 */
.L_x_67:
        /* <DEDUP_REMOVED lines=9> */
.L_x_70:
[----:B------:R-:W-:Y:S05]  /*36a0*/  BSYNC B1 ;  /* 0x0000000000017941 */ /* 0x000fea0003800000 */
.L_x_69:
        /* <DEDUP_REMOVED lines=9> */
.L_x_72:
[----:B------:R-:W-:Y:S05]  /*3740*/  BSYNC B1 ;  /* 0x0000000000017941 */ /* 0x000fea0003800000 */
.L_x_71:
        /* <DEDUP_REMOVED lines=10> */
.L_x_74:
[----:B------:R-:W-:Y:S05]  /*37f0*/  BSYNC B1 ;  /* 0x0000000000017941 */ /* 0x000fea0003800000 */
.L_x_73:
        /* <DEDUP_REMOVED lines=10> */
.L_x_76:
[----:B------:R-:W-:Y:S05]  /*38a0*/  BSYNC B1 ;  /* 0x0000000000017941 */ /* 0x000fea0003800000 */
.L_x_75:
        /* <DEDUP_REMOVED lines=9> */
.L_x_78:
[----:B------:R-:W-:Y:S05]  /*3940*/  BSYNC B1 ;  /* 0x0000000000017941 */ /* 0x000fea0003800000 */
.L_x_77:
        /* <DEDUP_REMOVED lines=9> */
.L_x_80:
[----:B------:R-:W-:Y:S05]  /*39e0*/  BSYNC B1 ;  /* 0x0000000000017941 */ /* 0x000fea0003800000 */
.L_x_79:
        /* <DEDUP_REMOVED lines=10> */
.L_x_82:
[----:B------:R-:W-:Y:S05]  /*3a90*/  BSYNC B1 ;  /* 0x0000000000017941 */ /* 0x000fea0003800000 */
.L_x_81:
        /* <DEDUP_REMOVED lines=10> */
.L_x_84:
[----:B------:R-:W-:Y:S05]  /*3b40*/  BSYNC B1 ;  /* 0x0000000000017941 */ /* 0x000fea0003800000 */
.L_x_83:
        /* <DEDUP_REMOVED lines=9> */
.L_x_86:
[----:B------:R-:W-:Y:S05]  /*3be0*/  BSYNC B1 ;  /* 0x0000000000017941 */ /* 0x000fea0003800000 */
.L_x_85:
        /* <DEDUP_REMOVED lines=9> */
.L_x_88:
[----:B------:R-:W-:Y:S05]  /*3c80*/  BSYNC B1 ;  /* 0x0000000000017941 */ /* 0x000fea0003800000 */
.L_x_87:
        /* <DEDUP_REMOVED lines=10> */
.L_x_90:
[----:B------:R-:W-:Y:S05]  /*3d30*/  BSYNC B1 ;  /* 0x0000000000017941 */ /* 0x000fea0003800000 */
.L_x_89:
        /* <DEDUP_REMOVED lines=10> */
.L_x_92:
[----:B------:R-:W-:Y:S05]  /*3de0*/  BSYNC B1 ;  /* 0x0000000000017941 */ /* 0x000fea0003800000 */
.L_x_91:
        /* <DEDUP_REMOVED lines=9> */
.L_x_94:
[----:B------:R-:W-:Y:S05]  /*3e80*/  BSYNC B1 ;  /* 0x0000000000017941 */ /* 0x000fea0003800000 */
.L_x_93:
        /* <DEDUP_REMOVED lines=9> */
.L_x_96:
[----:B------:R-:W-:Y:S05]  /*3f20*/  BSYNC B1 ;  /* 0x0000000000017941 */ /* 0x000fea0003800000 */
.L_x_95:
        /* <DEDUP_REMOVED lines=10> */
.L_x_98:
[----:B------:R-:W-:Y:S05]  /*3fd0*/  BSYNC B1 ;  /* 0x0000000000017941 */ /* 0x000fea0003800000 */
.L_x_97:
        /* <DEDUP_REMOVED lines=10> */
.L_x_100:
[----:B------:R-:W-:Y:S05]  /*4080*/  BSYNC B1 ;  /* 0x0000000000017941 */ /* 0x000fea0003800000 */
.L_x_99:
        /* <DEDUP_REMOVED lines=9> */
.L_x_102:
[----:B------:R-:W-:Y:S05]  /*4120*/  BSYNC B1 ;  /* 0x0000000000017941 */ /* 0x000fea0003800000 */
.L_x_101:
        /* <DEDUP_REMOVED lines=9> */
.L_x_104:
[----:B------:R-:W-:Y:S05]  /*41c0*/  BSYNC B1 ;  /* 0x0000000000017941 */ /* 0x000fea0003800000 */
.L_x_103:
        /* <DEDUP_REMOVED lines=10> */
.L_x_106:
[----:B------:R-:W-:Y:S05]  /*4270*/  BSYNC B1 ;  /* 0x0000000000017941 */ /* 0x000fea0003800000 */
.L_x_105:
        /* <DEDUP_REMOVED lines=10> */
.L_x_108:
[----:B------:R-:W-:Y:S05]  /*4320*/  BSYNC B1 ;  /* 0x0000000000017941 */ /* 0x000fea0003800000 */
.L_x_107:
        /* <DEDUP_REMOVED lines=9> */
.L_x_110:
[----:B------:R-:W-:Y:S05]  /*43c0*/  BSYNC B1 ;  /* 0x0000000000017941 */ /* 0x000fea0003800000 */
.L_x_109:
        /* <DEDUP_REMOVED lines=9> */
.L_x_112:
[----:B------:R-:W-:Y:S05]  /*4460*/  BSYNC B1 ;  /* 0x0000000000017941 */ /* 0x000fea0003800000 */
.L_x_111:
        /* <DEDUP_REMOVED lines=10> */
.L_x_114:
[----:B------:R-:W-:Y:S05]  /*4510*/  BSYNC B1 ;  /* 0x0000000000017941 */ /* 0x000fea0003800000 */
.L_x_113:
        /* <DEDUP_REMOVED lines=10> */
.L_x_116:
[----:B------:R-:W-:Y:S05]  /*45c0*/  BSYNC B1 ;  /* 0x0000000000017941 */ /* 0x000fea0003800000 */
.L_x_115:
        /* <DEDUP_REMOVED lines=9> */
.L_x_118:
[----:B------:R-:W-:Y:S05]  /*4660*/  BSYNC B1 ;  /* 0x0000000000017941 */ /* 0x000fea0003800000 */
.L_x_117:
        /* <DEDUP_REMOVED lines=9> */
.L_x_120:
[----:B------:R-:W-:Y:S05]  /*4700*/  BSYNC B1 ;  /* 0x0000000000017941 */ /* 0x000fea0003800000 */
.L_x_119:
        /* <DEDUP_REMOVED lines=10> */
.L_x_122:
[----:B------:R-:W-:Y:S05]  /*47b0*/  BSYNC B1 ;  /* 0x0000000000017941 */ /* 0x000fea0003800000 */
.L_x_121:
        /* <DEDUP_REMOVED lines=10> */
.L_x_124:
[----:B------:R-:W-:Y:S05]  /*4860*/  BSYNC B1 ;  /* 0x0000000000017941 */ /* 0x000fea0003800000 */
.L_x_123:
        /* <DEDUP_REMOVED lines=9> */
.L_x_126:
[----:B------:R-:W-:Y:S05]  /*4900*/  BSYNC B1 ;  /* 0x0000000000017941 */ /* 0x000fea0003800000 */
.L_x_125:
        /* <DEDUP_REMOVED lines=9> */
.L_x_128:
[----:B------:R-:W-:Y:S05]  /*49a0*/  BSYNC B1 ;  /* 0x0000000000017941 */ /* 0x000fea0003800000 */
.L_x_127:
        /* <DEDUP_REMOVED lines=10> */
.L_x_130:
[----:B------:R-:W-:Y:S05]  /*4a50*/  BSYNC B1 ;  /* 0x0000000000017941 */ /* 0x000fea0003800000 */
.L_x_129:
        /* <DEDUP_REMOVED lines=10> */
.L_x_132:
[----:B------:R-:W-:Y:S05]  /*4b00*/  BSYNC B1 ;  /* 0x0000000000017941 */ /* 0x000fea0003800000 */
.L_x_131:
        /* <DEDUP_REMOVED lines=9> */
.L_x_134:
[----:B------:R-:W-:Y:S05]  /*4ba0*/  BSYNC B1 ;  /* 0x0000000000017941 */ /* 0x000fea0003800000 */
.L_x_133:
        /* <DEDUP_REMOVED lines=9> */
.L_x_136:
[----:B------:R-:W-:Y:S05]  /*4c40*/  BSYNC B1 ;  /* 0x0000000000017941 */ /* 0x000fea0003800000 */
.L_x_135:
        /* <DEDUP_REMOVED lines=10> */
.L_x_138:
[----:B------:R-:W-:Y:S05]  /*4cf0*/  BSYNC B1 ;  /* 0x0000000000017941 */ /* 0x000fea0003800000 */
.L_x_137:
        /* <DEDUP_REMOVED lines=10> */
.L_x_140:
[----:B------:R-:W-:Y:S05]  /*4da0*/  BSYNC B1 ;  /* 0x0000000000017941 */ /* 0x000fea0003800000 */
.L_x_139:
        /* <DEDUP_REMOVED lines=9> */
.L_x_142:
[----:B------:R-:W-:Y:S05]  /*4e40*/  BSYNC B1 ;  /* 0x0000000000017941 */ /* 0x000fea0003800000 */
.L_x_141:
        /* <DEDUP_REMOVED lines=9> */
.L_x_144:
[----:B------:R-:W-:Y:S05]  /*4ee0*/  BSYNC B1 ;  /* 0x0000000000017941 */ /* 0x000fea0003800000 */
.L_x_143:
        /* <DEDUP_REMOVED lines=10> */
.L_x_146:
[----:B------:R-:W-:Y:S05]  /*4f90*/  BSYNC B1 ;  /* 0x0000000000017941 */ /* 0x000fea0003800000 */
.L_x_145:
        /* <DEDUP_REMOVED lines=10> */
.L_x_148:
[----:B------:R-:W-:Y:S05]  /*5040*/  BSYNC B1 ;  /* 0x0000000000017941 */ /* 0x000fea0003800000 */
.L_x_147:
        /* <DEDUP_REMOVED lines=9> */
.L_x_150:
[----:B------:R-:W-:Y:S05]  /*50e0*/  BSYNC B1 ;  /* 0x0000000000017941 */ /* 0x000fea0003800000 */
.L_x_149:
        /* <DEDUP_REMOVED lines=9> */
.L_x_152:
[----:B------:R-:W-:Y:S05]  /*5180*/  BSYNC B1 ;  /* 0x0000000000017941 */ /* 0x000fea0003800000 */
.L_x_151:
        /* <DEDUP_REMOVED lines=10> */
.L_x_154:
[----:B------:R-:W-:Y:S05]  /*5230*/  BSYNC B1 ;  /* 0x0000000000017941 */ /* 0x000fea0003800000 */
.L_x_153:
        /* <DEDUP_REMOVED lines=10> */
.L_x_156:
[----:B------:R-:W-:Y:S05]  /*52e0*/  BSYNC B1 ;  /* 0x0000000000017941 */ /* 0x000fea0003800000 */
.L_x_155:
[----:B01---5:R-:W-:Y:S01]  /*52f0*/  LOP3.LUT R2, R15, 0xffffe000, RZ, 0xc0, !PT ;  /* 0xffffe0000f027812 */ /* 0x023fe200078ec0ff */
        /* <DEDUP_REMOVED lines=8> */
.L_x_158:
[----:B------:R-:W-:Y:S05]  /*5380*/  BSYNC B1 ;  /* 0x0000000000017941 */ /* 0x000fea0003800000 */
.L_x_157:
[----:B-----5:R-:W-:Y:S01]  /*5390*/  LOP3.LUT R2, R15, 0xffffe000, RZ, 0xc0, !PT ;  /* 0xffffe0000f027812 */ /* 0x020fe200078ec0ff */
[----:B------:R-:W-:Y:S01]  /*53a0*/  BSSY B1, `(.L_x_159) ;  /* 0x000000a000017945 */ /* 0x000fe20003800000 */
[----:B------:R-:W-:-:S03]  /*53b0*/  ISETP.GT.AND P1, PT, R0, 0x8, P1 ;  /* 0x000000080000780c */ /* 0x000fc60000f24270 */
[----:B------:R-:W-:Y:S01]  /*53c0*/  FMUL R3, R2, R89 ;  /* 0x0000005902037220 */ /* 0x000fe20000400000 */
[----:B------:R-:W-:-:S03]  /*53d0*/  @P0 IMAD.MOV.U32 R2, RZ, RZ, R8 ;  /* 0x000000ffff020224 */ /* 0x000fc600078e0008 */
[----:B0-----:R-:W-:Y:S01]  /*53e0*/  FFMA R7, R86, R88, R3 ;  /* 0x0000005856077223 */ /* 0x001fe20000000003 */
[----:B------:R-:W-:-:S04]  /*53f0*/  @P0 IMAD.MOV.U32 R3, RZ, RZ, R9 ;  /* 0x000000ffff030224 */ /* 0x000fc800078e0009 */
[----:B------:R-:W-:-:S05]  /*5400*/  F2FP.TF32.F32.PACK_B R7, R7 ;  /* 0x00000007ff07723e */ /* 0x000fca00024050ff */
[----:B------:R0:W-:Y:S01]  /*5410*/  @P0 STG.E desc[UR54][R2.64+0x1e0], R7 ;  /* 0x0001e00702000986 */ /* 0x0001e2000c101936 */
[----:B------:R-:W-:Y:S05]  /*5420*/  @!P1 BRA `(.L_x_160) ;  /* 0x0000000000049947 */ /* 0x000fea0003800000 */
[----:B------:R0:W5:Y:S02]  /*5430*/  LDG.E.LTC128B R15, desc[UR54][R4.64+0x1e4] ;  /* 0x0001e436040f7981 */ /* 0x000164000c1e1920 */
.L_x_160:
[----:B------:R-:W-:Y:S05]  /*5440*/  BSYNC B1 ;  /* 0x0000000000017941 */ /* 0x000fea0003800000 */
.L_x_159:
[----:B------:R-:W-:Y:S05]  /*5450*/  @!P1 BRA `(.L_x_161) ;  /* 0x0000001000b09947 */ /* 0x000fea0003800000 */
[----:B-----5:R-:W-:-:S05]  /*5460*/  LOP3.LUT R0, R15, 0xffffe000, RZ, 0xc0, !PT ;  /* 0xffffe0000f007812 */ /* 0x020fca00078ec0ff */
[----:B------:R-:W-:-:S04]  /*5470*/  FMUL R0, R0, R89 ;  /* 0x0000005900007220 */ /* 0x000fc80000400000 */
[----:B------:R-:W-:-:S05]  /*5480*/  FFMA R87, R87, R88, R0 ;  /* 0x0000005857577223 */ /* 0x000fca0000000000 */
[----:B------:R-:W-:-:S05]  /*5490*/  F2FP.TF32.F32.PACK_B R87, R87 ;  /* 0x00000057ff57723e */ /* 0x000fca00024050ff */
[----:B------:R0:W-:Y:S01]  /*54a0*/  STG.E desc[UR54][R8.64+0x1e4], R87 ;  /* 0x0001e45708007986 */ /* 0x0001e2000c101936 */
[----:B------:R-:W-:Y:S05]  /*54b0*/  BRA `(.L_x_161) ;  /* 0x0000001000987947 */ /* 0x000fea0003800000 */
.L_x_36:
[----:B------:R-:W-:Y:S01]  /*54c0*/  ULDC.64 UR4, c[0x0][0x5c0] ;  /* 0x0001700000047ab9 */ /* 0x000fe20000000a00 */
[-C--:B------:R-:W-:Y:S01]  /*54d0*/  FMUL R9, R24, R88.reuse ;  /* 0x0000005818097220 */ /* 0x080fe20000400000 */
[----:B------:R-:W-:Y:S01]  /*54e0*/  LEA R2, P1, R102, UR4, 0x2 ;  /* 0x0000000466027c11 */ /* 0x000fe2000f8210ff */
[-C--:B------:R-:W-:Y:S01]  /*54f0*/  FMUL R25, R25, R88.reuse ;  /* 0x0000005819197220 */ /* 0x080fe20000400000 */
[----:B------:R-:W-:Y:S01]  /*5500*/  ISETP.GT.AND P3, PT, R14, 0x1, PT ;  /* 0x000000010e00780c */ /* 0x000fe20003f64270 */
[-C--:B------:R-:W-:Y:S01]  /*5510*/  FMUL R27, R27, R88.reuse ;  /* 0x000000581b1b7220 */ /* 0x080fe20000400000 */
[----:B------:R-:W-:Y:S01]  /*5520*/  F2FP.TF32.F32.PACK_B R9, R9 ;  /* 0x00000009ff09723e */ /* 0x000fe200024050ff */
[-C--:B------:R-:W-:Y:S01]  /*5530*/  FMUL R29, R29, R88.reuse ;  /* 0x000000581d1d7220 */ /* 0x080fe20000400000 */
[----:B------:R-:W-:Y:S01]  /*5540*/  LEA.HI.X R3, R102, UR5, R7, 0x2, P1 ;  /* 0x0000000566037c11 */ /* 0x000fe200088f1407 */
[-C--:B------:R-:W-:Y:S01]  /*5550*/  FMUL R7, R26, R88.reuse ;  /* 0x000000581a077220 */ /* 0x080fe20000400000 */
[----:B------:R-:W-:Y:S01]  /*5560*/  ISETP.GT.AND P1, PT, R0, RZ, P3 ;  /* 0x000000ff0000720c */ /* 0x000fe20001f24270 */
[-C--:B------:R-:W-:Y:S01]  /*5570*/  FMUL R11, R30, R88.reuse ;  /* 0x000000581e0b7220 */ /* 0x080fe20000400000 */
[----:B------:R-:W-:Y:S01]  /*5580*/  F2FP.TF32.F32.PACK_B R25, R25 ;  /* 0x00000019ff19723e */ /* 0x000fe200024050ff */
[----:B------:R0:W-:Y:S01]  /*5590*/  @P2 STG.E desc[UR54][R2.64], R9 ;  /* 0x0000000902002986 */ /* 0x0001e2000c101936 */
[----:B------:R-:W-:Y:S01]  /*55a0*/  ISETP.GT.AND P2, PT, R0, 0x8, P0 ;  /* 0x000000080000780c */ /* 0x000fe20000744270 */
[-C--:B------:R-:W-:Y:S01]  /*55b0*/  FMUL R31, R31, R88.reuse ;  /* 0x000000581f1f7220 */ /* 0x080fe20000400000 */
[----:B------:R-:W-:Y:S01]  /*55c0*/  ISETP.GT.AND P0, PT, R14, 0x8, PT ;  /* 0x000000080e00780c */ /* 0x000fe20003f04270 */
[-C--:B------:R-:W-:Y:S01]  /*55d0*/  FMUL R33, R33, R88.reuse ;  /* 0x0000005821217220 */ /* 0x080fe20000400000 */
[----:B------:R-:W-:Y:S01]  /*55e0*/  SHF.L.U64.HI R5, R95, 0x2, R94 ;  /* 0x000000025f057819 */ /* 0x000fe2000001025e */
[----:B------:R-:W-:Y:S01]  /*55f0*/  FMUL R35, R35, R88 ;  /* 0x0000005823237220 */ /* 0x000fe20000400000 */
[----:B------:R-:W-:Y:S01]  /*5600*/  LEA R4, P4, R95, R2, 0x2 ;  /* 0x000000025f047211 */ /* 0x000fe200078810ff */
[-C--:B------:R-:W-:Y:S01]  /*5610*/  FMUL R37, R37, R88.reuse ;  /* 0x0000005825257220 */ /* 0x080fe20000400000 */
[C---:B------:R-:W-:Y:S01]  /*5620*/  ISETP.GT.AND P3, PT, R0.reuse, 0x8, P3 ;  /* 0x000000080000780c */ /* 0x040fe20001f64270 */
[----:B------:R-:W-:Y:S01]  /*5630*/  @P1 STG.E desc[UR54][R2.64+0x4], R25 ;  /* 0x0000041902001986 */ /* 0x000fe2000c101936 */
[----:B------:R-:W-:Y:S01]  /*5640*/  ISETP.GT.AND P5, PT, R0, RZ, P0 ;  /* 0x000000ff0000720c */ /* 0x000fe200007a4270 */
[----:B------:R-:W-:Y:S01]  /*5650*/  IMAD.X R5, R5, 0x1, R3, P4 ;  /* 0x0000000105057824 */ /* 0x000fe200020e0603 */
[----:B------:R-:W-:Y:S01]  /*5660*/  F2FP.TF32.F32.PACK_B R7, R7 ;  /* 0x00000007ff07723e */ /* 0x000fe200024050ff */
[-C--:B0-----:R-:W-:Y:S01]  /*5670*/  FMUL R9, R28, R88.reuse ;  /* 0x000000581c097220 */ /* 0x081fe20000400000 */
[----:B------:R-:W-:Y:S01]  /*5680*/  ISETP.GT.AND P1, PT, R14, 0x9, PT ;  /* 0x000000090e00780c */ /* 0x000fe20003f24270 */
[-C--:B------:R-:W-:Y:S01]  /*5690*/  FMUL R39, R39, R88.reuse ;  /* 0x0000005827277220 */ /* 0x080fe20000400000 */
[----:B------:R-:W-:Y:S01]  /*56a0*/  F2FP.TF32.F32.PACK_B R27, R27 ;  /* 0x0000001bff1b723e */ /* 0x000fe200024050ff */
[----:B------:R0:W-:Y:S01]  /*56b0*/  @P2 STG.E desc[UR54][R4.64], R7 ;  /* 0x0000000704002986 */ /* 0x0001e2000c101936 */
[----:B------:R-:W-:Y:S01]  /*56c0*/  F2FP.TF32.F32.PACK_B R9, R9 ;  /* 0x00000009ff09723e */ /* 0x000fe200024050ff */
[-C--:B------:R-:W-:Y:S01]  /*56d0*/  FMUL R41, R41, R88.reuse ;  /* 0x0000005829297220 */ /* 0x080fe20000400000 */
[C---:B------:R-:W-:Y:S01]  /*56e0*/  ISETP.GT.AND P4, PT, R0.reuse, RZ, P1 ;  /* 0x000000ff0000720c */ /* 0x040fe20000f84270 */
[----:B------:R-:W-:Y:S01]  /*56f0*/  @P3 STG.E desc[UR54][R4.64+0x4], R27 ;  /* 0x0000041b04003986 */ /* 0x000fe2000c101936 */
[----:B------:R-:W-:Y:S01]  /*5700*/  ISETP.GT.AND P2, PT, R0, 0x8, P0 ;  /* 0x000000080000780c */ /* 0x000fe20000744270 */
[-C--:B------:R-:W-:Y:S01]  /*5710*/  FMUL R43, R43, R88.reuse ;  /* 0x000000582b2b7220 */ /* 0x080fe20000400000 */
[----:B------:R-:W-:Y:S01]  /*5720*/  ISETP.GT.AND P0, PT, R14, 0x10, PT ;  /* 0x000000100e00780c */ /* 0x000fe20003f04270 */
[----:B------:R1:W-:Y:S01]  /*5730*/  @P5 STG.E desc[UR54][R2.64+0x20], R9 ;  /* 0x0000200902005986 */ /* 0x0003e2000c101936 */
[C---:B------:R-:W-:Y:S01]  /*5740*/  ISETP.GT.AND P3, PT, R0.reuse, 0x8, P1 ;  /* 0x000000080000780c */ /* 0x040fe20000f64270 */
[-C--:B------:R-:W-:Y:S01]  /*5750*/  FMUL R45, R45, R88.reuse ;  /* 0x000000582d2d7220 */ /* 0x080fe20000400000 */
[----:B------:R-:W-:Y:S01]  /*5760*/  ISETP.GT.AND P5, PT, R0, RZ, P0 ;  /* 0x000000ff0000720c */ /* 0x000fe200007a4270 */
[-C--:B0-----:R-:W-:Y:S01]  /*5770*/  FMUL R7, R32, R88.reuse ;  /* 0x0000005820077220 */ /* 0x081fe20000400000 */
[----:B------:R-:W-:Y:S01]  /*5780*/  F2FP.TF32.F32.PACK_B R29, R29 ;  /* 0x0000001dff1d723e */ /* 0x000fe200024050ff */
[-C--:B------:R-:W-:Y:S01]  /*5790*/  FMUL R47, R47, R88.reuse ;  /* 0x000000582f2f7220 */ /* 0x080fe20000400000 */
[----:B------:R-:W-:Y:S01]  /*57a0*/  F2FP.TF32.F32.PACK_B R11, R11 ;  /* 0x0000000bff0b723e */ /* 0x000fe200024050ff */
[-C--:B------:R-:W-:Y:S01]  /*57b0*/  FMUL R49, R49, R88.reuse ;  /* 0x0000005831317220 */ /* 0x080fe20000400000 */
[----:B------:R-:W-:Y:S01]  /*57c0*/  ISETP.GT.AND P1, PT, R14, 0x11, PT ;  /* 0x000000110e00780c */ /* 0x000fe20003f24270 */
[----:B------:R-:W-:Y:S01]  /*57d0*/  @P4 STG.E desc[UR54][R2.64+0x24], R29 ;  /* 0x0000241d02004986 */ /* 0x000fe2000c101936 */
[----:B------:R-:W-:Y:S01]  /*57e0*/  F2FP.TF32.F32.PACK_B R31, R31 ;  /* 0x0000001fff1f723e */ /* 0x000fe200024050ff */
[-C--:B-1----:R-:W-:Y:S01]  /*57f0*/  FMUL R9, R34, R88.reuse ;  /* 0x0000005822097220 */ /* 0x082fe20000400000 */
[----:B------:R-:W-:Y:S01]  /*5800*/  F2FP.TF32.F32.PACK_B R7, R7 ;  /* 0x00000007ff07723e */ /* 0x000fe200024050ff */
[----:B------:R0:W-:Y:S01]  /*5810*/  @P2 STG.E desc[UR54][R4.64+0x20], R11 ;  /* 0x0000200b04002986 */ /* 0x0001e2000c101936 */
[C---:B------:R-:W-:Y:S01]  /*5820*/  ISETP.GT.AND P4, PT, R0.reuse, RZ, P1 ;  /* 0x000000ff0000720c */ /* 0x040fe20000f84270 */
[-C--:B------:R-:W-:Y:S01]  /*5830*/  FMUL R51, R51, R88.reuse ;  /* 0x0000005833337220 */ /* 0x080fe20000400000 */
[----:B------:R-:W-:Y:S01]  /*5840*/  ISETP.GT.AND P2, PT, R0, 0x8, P0 ;  /* 0x000000080000780c */ /* 0x000fe20000744270 */
[----:B------:R-:W-:Y:S01]  /*5850*/  @P3 STG.E desc[UR54][R4.64+0x24], R31 ;  /* 0x0000241f04003986 */ /* 0x000fe2000c101936 */
[----:B------:R-:W-:Y:S01]  /*5860*/  ISETP.GT.AND P0, PT, R14, 0x18, PT ;  /* 0x000000180e00780c */ /* 0x000fe20003f04270 */
[-C--:B------:R-:W-:Y:S01]  /*5870*/  FMUL R53, R53, R88.reuse ;  /* 0x0000005835357220 */ /* 0x080fe20000400000 */
[C---:B------:R-:W-:Y:S01]  /*5880*/  ISETP.GT.AND P3, PT, R0.reuse, 0x8, P1 ;  /* 0x000000080000780c */ /* 0x040fe20000f64270 */
[----:B------:R1:W-:Y:S01]  /*5890*/  @P5 STG.E desc[UR54][R2.64+0x40], R7 ;  /* 0x0000400702005986 */ /* 0x0003e2000c101936 */
[----:B------:R-:W-:Y:S01]  /*58a0*/  ISETP.GT.AND P5, PT, R0, RZ, P0 ;  /* 0x000000ff0000720c */ /* 0x000fe200007a4270 */
[-C--:B------:R-:W-:Y:S01]  /*58b0*/  FMUL R55, R55, R88.reuse ;  /* 0x0000005837377220 */ /* 0x080fe20000400000 */
[----:B------:R-:W-:Y:S01]  /*58c0*/  F2FP.TF32.F32.PACK_B R33, R33 ;  /* 0x00000021ff21723e */ /* 0x000fe200024050ff */
[-C--:B0-----:R-:W-:Y:S01]  /*58d0*/  FMUL R11, R38, R88.reuse ;  /* 0x00000058260b7220 */ /* 0x081fe20000400000 */
[----:B------:R-:W-:Y:S01]  /*58e0*/  F2FP.TF32.F32.PACK_B R9, R9 ;  /* 0x00000009ff09723e */ /* 0x000fe200024050ff */
[-C--:B------:R-:W-:Y:S01]  /*58f0*/  FMUL R57, R57, R88.reuse ;  /* 0x0000005839397220 */ /* 0x080fe20000400000 */
[----:B------:R-:W-:Y:S01]  /*5900*/  ISETP.GT.AND P1, PT, R14, 0x19, PT ;  /* 0x000000190e00780c */ /* 0x000fe20003f24270 */
[----:B------:R-:W-:Y:S01]  /*5910*/  @P4 STG.E desc[UR54][R2.64+0x44], R33 ;  /* 0x0000442102004986 */ /* 0x000fe2000c101936 */
[----:B------:R-:W-:Y:S01]  /*5920*/  F2FP.TF32.F32.PACK_B R35, R35 ;  /* 0x00000023ff23723e */ /* 0x000fe200024050ff */
[-C--:B------:R-:W-:Y:S01]  /*5930*/  FMUL R59, R59, R88.reuse ;  /* 0x000000583b3b7220 */ /* 0x080fe20000400000 */
[----:B------:R-:W-:Y:S01]  /*5940*/  ISETP.GT.AND P4, PT, R0, RZ, P1 ;  /* 0x000000ff0000720c */ /* 0x000fe20000f84270 */
[-C--:B-1----:R-:W-:Y:S01]  /*5950*/  FMUL R7, R36, R88.reuse ;  /* 0x0000005824077220 */ /* 0x082fe20000400000 */
[----:B------:R0:W-:Y:S01]  /*5960*/  @P2 STG.E desc[UR54][R4.64+0x40], R9 ;  /* 0x0000400904002986 */ /* 0x0001e2000c101936 */
[----:B------:R-:W-:Y:S01]  /*5970*/  ISETP.GT.AND P2, PT, R0, 0x8, P0 ;  /* 0x000000080000780c */ /* 0x000fe20000744270 */
[-C--:B------:R-:W-:Y:S01]  /*5980*/  FMUL R61, R61, R88.reuse ;  /* 0x000000583d3d7220 */ /* 0x080fe20000400000 */
[----:B------:R-:W-:Y:S01]  /*5990*/  ISETP.GT.AND P0, PT, R14, 0x20, PT ;  /* 0x000000200e00780c */ /* 0x000fe20003f04270 */
[----:B------:R-:W-:Y:S01]  /*59a0*/  @P3 STG.E desc[UR54][R4.64+0x44], R35 ;  /* 0x0000442304003986 */ /* 0x000fe2000c101936 */
[----:B------:R-:W-:Y:S01]  /*59b0*/  F2FP.TF32.F32.PACK_B R7, R7 ;  /* 0x00000007ff07723e */ /* 0x000fe200024050ff */
[-C--:B------:R-:W-:Y:S01]  /*59c0*/  FMUL R63, R63, R88.reuse ;  /* 0x000000583f3f7220 */ /* 0x080fe20000400000 */
[C---:B------:R-:W-:Y:S01]  /*59d0*/  ISETP.GT.AND P3, PT, R0.reuse, 0x8, P1 ;  /* 0x000000080000780c */ /* 0x040fe20000f64270 */
[-C--:B------:R-:W-:Y:S01]  /*59e0*/  FMUL R65, R65, R88.reuse ;  /* 0x0000005841417220 */ /* 0x080fe20000400000 */
[----:B------:R-:W-:Y:S01]  /*59f0*/  F2FP.TF32.F32.PACK_B R37, R37 ;  /* 0x00000025ff25723e */ /* 0x000fe200024050ff */
[----:B------:R1:W-:Y:S01]  /*5a00*/  @P5 STG.E desc[UR54][R2.64+0x60], R7 ;  /* 0x0000600702005986 */ /* 0x0003e2000c101936 */
[----:B------:R-:W-:Y:S01]  /*5a10*/  ISETP.GT.AND P5, PT, R0, RZ, P0 ;  /* 0x000000ff0000720c */ /* 0x000fe200007a4270 */
[-C--:B0-----:R-:W-:Y:S01]  /*5a20*/  FMUL R9, R42, R88.reuse ;  /* 0x000000582a097220 */ /* 0x081fe20000400000 */
[----:B------:R-:W-:Y:S01]  /*5a30*/  F2FP.TF32.F32.PACK_B R11, R11 ;  /* 0x0000000bff0b723e */ /* 0x000fe200024050ff */
[----:B------:R-:W-:Y:S01]  /*5a40*/  @P4 STG.E desc[UR54][R2.64+0x64], R37 ;  /* 0x0000642502004986 */ /* 0x000fe2000c101936 */
[----:B------:R-:W-:Y:S01]  /*5a50*/  ISETP.GT.AND P1, PT, R14, 0x21, PT ;  /* 0x000000210e00780c */ /* 0x000fe20003f24270 */
[-C--:B------:R-:W-:Y:S01]  /*5a60*/  FMUL R67, R67, R88.reuse ;  /* 0x0000005843437220 */ /* 0x080fe20000400000 */
[----:B------:R-:W-:Y:S01]  /*5a70*/  F2FP.TF32.F32.PACK_B R39, R39 ;  /* 0x00000027ff27723e */ /* 0x000fe200024050ff */
[----:B------:R0:W-:Y:S01]  /*5a80*/  @P2 STG.E desc[UR54][R4.64+0x60], R11 ;  /* 0x0000600b04002986 */ /* 0x0001e2000c101936 */
[C---:B------:R-:W-:Y:S01]  /*5a90*/  ISETP.GT.AND P4, PT, R0.reuse, RZ, P1 ;  /* 0x000000ff0000720c */ /* 0x040fe20000f84270 */
[-C--:B------:R-:W-:Y:S01]  /*5aa0*/  FMUL R69, R69, R88.reuse ;  /* 0x0000005845457220 */ /* 0x080fe20000400000 */
[----:B------:R-:W-:Y:S01]  /*5ab0*/  ISETP.GT.AND P2, PT, R0, 0x8, P0 ;  /* 0x000000080000780c */ /* 0x000fe20000744270 */
[-C--:B-1----:R-:W-:Y:S01]  /*5ac0*/  FMUL R7, R40, R88.reuse ;  /* 0x0000005828077220 */ /* 0x082fe20000400000 */
[----:B------:R-:W-:Y:S01]  /*5ad0*/  ISETP.GT.AND P0, PT, R14, 0x28, PT ;  /* 0x000000280e00780c */ /* 0x000fe20003f04270 */
[----:B------:R-:W-:Y:S01]  /*5ae0*/  @P3 STG.E desc[UR54][R4.64+0x64], R39 ;  /* 0x0000642704003986 */ /* 0x000fe2000c101936 */
[----:B------:R-:W-:Y:S01]  /*5af0*/  ISETP.GT.AND P3, PT, R0, 0x8, P1 ;  /* 0x000000080000780c */ /* 0x000fe20000f64270 */
[-C--:B------:R-:W-:Y:S01]  /*5b00*/  FMUL R71, R71, R88.reuse ;  /* 0x0000005847477220 */ /* 0x080fe20000400000 */
[----:B------:R-:W-:Y:S01]  /*5b10*/  F2FP.TF32.F32.PACK_B R7, R7 ;  /* 0x00000007ff07723e */ /* 0x000fe200024050ff */
[-C--:B------:R-:W-:Y:S01]  /*5b20*/  FMUL R73, R73, R88.reuse ;  /* 0x0000005849497220 */ /* 0x080fe20000400000 */
[----:B------:R-:W-:Y:S01]  /*5b30*/  F2FP.TF32.F32.PACK_B R41, R41 ;  /* 0x00000029ff29723e */ /* 0x000fe200024050ff */
[-C--:B0-----:R-:W-:Y:S01]  /*5b40*/  FMUL R11, R46, R88.reuse ;  /* 0x000000582e0b7220 */ /* 0x081fe20000400000 */
[----:B------:R-:W-:Y:S01]  /*5b50*/  F2FP.TF32.F32.PACK_B R9, R9 ;  /* 0x00000009ff09723e */ /* 0x000fe200024050ff */
[----:B------:R0:W-:Y:S01]  /*5b60*/  @P5 STG.E desc[UR54][R2.64+0x80], R7 ;  /* 0x0000800702005986 */ /* 0x0001e2000c101936 */
[----:B------:R-:W-:Y:S01]  /*5b70*/  ISETP.GT.AND P5, PT, R0, RZ, P0 ;  /* 0x000000ff0000720c */ /* 0x000fe200007a4270 */
[-C--:B------:R-:W-:Y:S01]  /*5b80*/  FMUL R75, R75, R88.reuse ;  /* 0x000000584b4b7220 */ /* 0x080fe20000400000 */
[----:B------:R-:W-:Y:S01]  /*5b90*/  ISETP.GT.AND P1, PT, R14, 0x29, PT ;  /* 0x000000290e00780c */ /* 0x000fe20003f24270 */
[----:B------:R-:W-:Y:S01]  /*5ba0*/  @P4 STG.E desc[UR54][R2.64+0x84], R41 ;  /* 0x0000842902004986 */ /* 0x000fe2000c101936 */
[----:B------:R-:W-:Y:S01]  /*5bb0*/  F2FP.TF32.F32.PACK_B R43, R43 ;  /* 0x0000002bff2b723e */ /* 0x000fe200024050ff */
[-C--:B------:R-:W-:Y:S01]  /*5bc0*/  FMUL R77, R77, R88.reuse ;  /* 0x000000584d4d7220 */ /* 0x080fe20000400000 */
[C---:B------:R-:W-:Y:S01]  /*5bd0*/  ISETP.GT.AND P4, PT, R0.reuse, RZ, P1 ;  /* 0x000000ff0000720c */ /* 0x040fe20000f84270 */
[----:B------:R1:W-:Y:S01]  /*5be0*/  @P2 STG.E desc[UR54][R4.64+0x80], R9 ;  /* 0x0000800904002986 */ /* 0x0003e2000c101936 */
[----:B------:R-:W-:Y:S01]  /*5bf0*/  ISETP.GT.AND P2, PT, R0, 0x8, P0 ;  /* 0x000000080000780c */ /* 0x000fe20000744270 */
[-C--:B------:R-:W-:Y:S01]  /*5c00*/  FMUL R79, R79, R88.reuse ;  /* 0x000000584f4f7220 */ /* 0x080fe20000400000 */
[----:B------:R-:W-:Y:S01]  /*5c10*/  ISETP.GT.AND P0, PT, R14, 0x30, PT ;  /* 0x000000300e00780c */ /* 0x000fe20003f04270 */
[-C--:B0-----:R-:W-:Y:S01]  /*5c20*/  FMUL R7, R44, R88.reuse ;  /* 0x000000582c077220 */ /* 0x081fe20000400000 */
[----:B------:R-:W-:Y:S01]  /*5c30*/  @P3 STG.E desc[UR54][R4.64+0x84], R43 ;  /* 0x0000842b04003986 */ /* 0x000fe2000c101936 */
[----:B------:R-:W-:Y:S01]  /*5c40*/  ISETP.GT.AND P3, PT, R0, 0x8, P1 ;  /* 0x000000080000780c */ /* 0x000fe20000f64270 */
[-C--:B------:R-:W-:Y:S01]  /*5c50*/  FMUL R81, R81, R88.reuse ;  /* 0x0000005851517220 */ /* 0x080fe20000400000 */
[----:B------:R-:W-:Y:S01]  /*5c60*/  F2FP.TF32.F32.PACK_B R45, R45 ;  /* 0x0000002dff2d723e */ /* 0x000fe200024050ff */
[-C--:B------:R-:W-:Y:S01]  /*5c70*/  FMUL R83, R83, R88.reuse ;  /* 0x0000005853537220 */ /* 0x080fe20000400000 */
[----:B------:R-:W-:Y:S01]  /*5c80*/  F2FP.TF32.F32.PACK_B R7, R7 ;  /* 0x00000007ff07723e */ /* 0x000fe200024050ff */
[-C--:B------:R-:W-:Y:S01]  /*5c90*/  FMUL R13, R84, R88.reuse ;  /* 0x00000058540d7220 */ /* 0x080fe20000400000 */
[----:B------:R-:W-:Y:S01]  /*5ca0*/  F2FP.TF32.F32.PACK_B R11, R11 ;  /* 0x0000000bff0b723e */ /* 0x000fe200024050ff */
[-C--:B-1----:R-:W-:Y:S01]  /*5cb0*/  FMUL R9, R50, R88.reuse ;  /* 0x0000005832097220 */ /* 0x082fe20000400000 */
[----:B------:R-:W-:Y:S01]  /*5cc0*/  ISETP.GT.AND P1, PT, R14, 0x31, PT ;  /* 0x000000310e00780c */ /* 0x000fe20003f24270 */
[----:B------:R0:W-:Y:S01]  /*5cd0*/  @P5 STG.E desc[UR54][R2.64+0xa0], R7 ;  /* 0x0000a00702005986 */ /* 0x0001e2000c101936 */
[C---:B------:R-:W-:Y:S01]  /*5ce0*/  ISETP.GT.AND P5, PT, R0.reuse, RZ, P0 ;  /* 0x000000ff0000720c */ /* 0x040fe200007a4270 */
[-C--:B------:R-:W-:Y:S01]  /*5cf0*/  FMUL R85, R85, R88.reuse ;  /* 0x0000005855557220 */ /* 0x080fe20000400000 */
[----:B------:R-:W-:Y:S01]  /*5d00*/  F2FP.TF32.F32.PACK_B R47, R47 ;  /* 0x0000002fff2f723e */ /* 0x000fe200024050ff */
[----:B------:R-:W-:Y:S01]  /*5d10*/  @P4 STG.E desc[UR54][R2.64+0xa4], R45 ;  /* 0x0000a42d02004986 */ /* 0x000fe2000c101936 */
[----:B------:R-:W-:Y:S01]  /*5d20*/  ISETP.GT.AND P4, PT, R0, RZ, P1 ;  /* 0x000000ff0000720c */ /* 0x000fe20000f84270 */
[-C--:B------:R-:W-:Y:S01]  /*5d30*/  FMUL R15, R86, R88.reuse ;  /* 0x00000058560f7220 */ /* 0x080fe20000400000 */
[----:B------:R-:W-:Y:S01]  /*5d40*/  F2FP.TF32.F32.PACK_B R49, R49 ;  /* 0x00000031ff31723e */ /* 0x000fe200024050ff */
[----:B------:R1:W-:Y:S01]  /*5d50*/  @P2 STG.E desc[UR54][R4.64+0xa0], R11 ;  /* 0x0000a00b04002986 */ /* 0x0003e2000c101936 */
[----:B------:R-:W-:Y:S01]  /*5d60*/  ISETP.GT.AND P2, PT, R0, 0x8, P0 ;  /* 0x000000080000780c */ /* 0x000fe20000744270 */
[-C--:B------:R-:W-:Y:S01]  /*5d70*/  FMUL R87, R87, R88.reuse ;  /* 0x0000005857577220 */ /* 0x080fe20000400000 */
[----:B------:R-:W-:Y:S01]  /*5d80*/  ISETP.GT.AND P0, PT, R14, 0x38, PT ;  /* 0x000000380e00780c */ /* 0x000fe20003f04270 */
[----:B0-----:R-:W-:Y:S01]  /*5d90*/  FMUL R7, R48, R88 ;  /* 0x0000005830077220 */ /* 0x001fe20000400000 */
[----:B------:R-:W-:Y:S01]  /*5da0*/  @P3 STG.E desc[UR54][R4.64+0xa4], R47 ;  /* 0x0000a42f04003986 */ /* 0x000fe2000c101936 */
[----:B------:R-:W-:-:S02]  /*5db0*/  ISETP.GT.AND P3, PT, R0, 0x8, P1 ;  /* 0x000000080000780c */ /* 0x000fc40000f64270 */
[----:B------:R-:W-:Y:S02]  /*5dc0*/  F2FP.TF32.F32.PACK_B R9, R9 ;  /* 0x00000009ff09723e */ /* 0x000fe400024050ff */
[----:B------:R-:W-:Y:S02]  /*5dd0*/  F2FP.TF32.F32.PACK_B R7, R7 ;  /* 0x00000007ff07723e */ /* 0x000fe400024050ff */
[----:B------:R-:W-:Y:S01]  /*5de0*/  ISETP.GT.AND P1, PT, R14, 0x39, PT ;  /* 0x000000390e00780c */ /* 0x000fe20003f24270 */
[----:B-1----:R-:W-:Y:S01]  /*5df0*/  FMUL R11, R54, R88 ;  /* 0x00000058360b7220 */ /* 0x002fe20000400000 */
[----:B------:R-:W-:Y:S01]  /*5e00*/  F2FP.TF32.F32.PACK_B R51, R51 ;  /* 0x00000033ff33723e */ /* 0x000fe200024050ff */
[----:B------:R0:W-:Y:S01]  /*5e10*/  @P5 STG.E desc[UR54][R2.64+0xc0], R7 ;  /* 0x0000c00702005986 */ /* 0x0001e2000c101936 */
[C---:B------:R-:W-:Y:S02]  /*5e20*/  ISETP.GT.AND P5, PT, R0.reuse, RZ, P0 ;  /* 0x000000ff0000720c */ /* 0x040fe400007a4270 */
[----:B------:R-:W-:Y:S01]  /*5e30*/  F2FP.TF32.F32.PACK_B R53, R53 ;  /* 0x00000035ff35723e */ /* 0x000fe200024050ff */
[----:B------:R-:W-:Y:S01]  /*5e40*/  @P4 STG.E desc[UR54][R2.64+0xc4], R49 ;  /* 0x0000c43102004986 */ /* 0x000fe2000c101936 */
[----:B------:R-:W-:-:S02]  /*5e50*/  ISETP.GT.AND P4, PT, R0, RZ, P1 ;  /* 0x000000ff0000720c */ /* 0x000fc40000f84270 */
[----:B------:R-:W-:Y:S01]  /*5e60*/  F2FP.TF32.F32.PACK_B R11, R11 ;  /* 0x0000000bff0b723e */ /* 0x000fe200024050ff */
[----:B------:R1:W-:Y:S01]  /*5e70*/  @P2 STG.E desc[UR54][R4.64+0xc0], R9 ;  /* 0x0000c00904002986 */ /* 0x0003e2000c101936 */
[----:B------:R-:W-:Y:S02]  /*5e80*/  ISETP.GT.AND P2, PT, R0, 0x8, P0 ;  /* 0x000000080000780c */ /* 0x000fe40000744270 */
[----:B------:R-:W-:Y:S01]  /*5e90*/  ISETP.GT.AND P0, PT, R14, 0x40, PT ;  /* 0x000000400e00780c */ /* 0x000fe20003f04270 */
[----:B0-----:R-:W-:Y:S01]  /*5ea0*/  FMUL R7, R52, R88 ;  /* 0x0000005834077220 */ /* 0x001fe20000400000 */
[----:B------:R-:W-:Y:S01]  /*5eb0*/  @P3 STG.E desc[UR54][R4.64+0xc4], R51 ;  /* 0x0000c43304003986 */ /* 0x000fe2000c101936 */
[----:B------:R-:W-:Y:S02]  /*5ec0*/  ISETP.GT.AND P3, PT, R0, 0x8, P1 ;  /* 0x000000080000780c */ /* 0x000fe40000f64270 */
[----:B------:R-:W-:Y:S02]  /*5ed0*/  ISETP.GT.AND P1, PT, R14, 0x41, PT ;  /* 0x000000410e00780c */ /* 0x000fe40003f24270 */
[----:B------:R-:W-:-:S02]  /*5ee0*/  F2FP.TF32.F32.PACK_B R7, R7 ;  /* 0x00000007ff07723e */ /* 0x000fc400024050ff */
[----:B------:R-:W-:Y:S01]  /*5ef0*/  F2FP.TF32.F32.PACK_B R55, R55 ;  /* 0x00000037ff37723e */ /* 0x000fe200024050ff */
[----:B-1----:R-:W-:Y:S01]  /*5f00*/  FMUL R9, R58, R88 ;  /* 0x000000583a097220 */ /* 0x002fe20000400000 */
[----:B------:R-:W-:Y:S01]  /*5f10*/  F2FP.TF32.F32.PACK_B R57, R57 ;  /* 0x00000039ff39723e */ /* 0x000fe200024050ff */
[----:B------:R0:W-:Y:S01]  /*5f20*/  @P5 STG.E desc[UR54][R2.64+0xe0], R7 ;  /* 0x0000e00702005986 */ /* 0x0001e2000c101936 */
[C---:B------:R-:W-:Y:S02]  /*5f30*/  ISETP.GT.AND P5, PT, R0.reuse, RZ, P0 ;  /* 0x000000ff0000720c */ /* 0x040fe400007a4270 */
[----:B------:R-:W-:Y:S01]  /*5f40*/  F2FP.TF32.F32.PACK_B R9, R9 ;  /* 0x00000009ff09723e */ /* 0x000fe200024050ff */
[----:B------:R-:W-:Y:S01]  /*5f50*/  @P4 STG.E desc[UR54][R2.64+0xe4], R53 ;  /* 0x0000e43502004986 */ /* 0x000fe2000c101936 */
[C---:B------:R-:W-:Y:S02]  /*5f60*/  ISETP.GT.AND P4, PT, R0.reuse, RZ, P1 ;  /* 0x000000ff0000720c */ /* 0x040fe40000f84270 */
[----:B------:R-:W-:Y:S01]  /*5f70*/  F2FP.TF32.F32.PACK_B R59, R59 ;  /* 0x0000003bff3b723e */ /* 0x000fe200024050ff */
[----:B------:R1:W-:Y:S01]  /*5f80*/  @P2 STG.E desc[UR54][R4.64+0xe0], R11 ;  /* 0x0000e00b04002986 */ /* 0x0003e2000c101936 */
[----:B------:R-:W-:-:S02]  /*5f90*/  ISETP.GT.AND P2, PT, R0, 0x8, P0 ;  /* 0x000000080000780c */ /* 0x000fc40000744270 */
[----:B------:R-:W-:Y:S01]  /*5fa0*/  ISETP.GT.AND P0, PT, R14, 0x48, PT ;  /* 0x000000480e00780c */ /* 0x000fe20003f04270 */
[-C--:B0-----:R-:W-:Y:S01]  /*5fb0*/  FMUL R7, R56, R88.reuse ;  /* 0x0000005838077220 */ /* 0x081fe20000400000 */
[----:B------:R-:W-:Y:S01]  /*5fc0*/  @P3 STG.E desc[UR54][R4.64+0xe4], R55 ;  /* 0x0000e43704003986 */ /* 0x000fe2000c101936 */
[----:B------:R-:W-:Y:S02]  /*5fd0*/  ISETP.GT.AND P3, PT, R0, 0x8, P1 ;  /* 0x000000080000780c */ /* 0x000fe40000f64270 */
[----:B------:R-:W-:Y:S02]  /*5fe0*/  ISETP.GT.AND P1, PT, R14, 0x49, PT ;  /* 0x000000490e00780c */ /* 0x000fe40003f24270 */
[----:B------:R-:W-:Y:S01]  /*5ff0*/  F2FP.TF32.F32.PACK_B R7, R7 ;  /* 0x00000007ff07723e */ /* 0x000fe200024050ff */
[----:B-1----:R-:W-:Y:S01]  /*6000*/  FMUL R11, R62, R88 ;  /* 0x000000583e0b7220 */ /* 0x002fe20000400000 */
[----:B------:R-:W-:-:S03]  /*6010*/  F2FP.TF32.F32.PACK_B R61, R61 ;  /* 0x0000003dff3d723e */ /* 0x000fc600024050ff */
[----:B------:R0:W-:Y:S01]  /*6020*/  @P5 STG.E desc[UR54][R2.64+0x100], R7 ;  /* 0x0001000702005986 */ /* 0x0001e2000c101936 */
[C---:B------:R-:W-:Y:S02]  /*6030*/  ISETP.GT.AND P5, PT, R0.reuse, RZ, P0 ;  /* 0x000000ff0000720c */ /* 0x040fe400007a4270 */
[----:B------:R-:W-:Y:S01]  /*6040*/  F2FP.TF32.F32.PACK_B R11, R11 ;  /* 0x0000000bff0b723e */ /* 0x000fe200024050ff */
[----:B------:R-:W-:Y:S01]  /*6050*/  @P4 STG.E desc[UR54][R2.64+0x104], R57 ;  /* 0x0001043902004986 */ /* 0x000fe2000c101936 */
[C---:B------:R-:W-:Y:S02]  /*6060*/  ISETP.GT.AND P4, PT, R0.reuse, RZ, P1 ;  /* 0x000000ff0000720c */ /* 0x040fe40000f84270 */
[----:B------:R-:W-:Y:S01]  /*6070*/  F2FP.TF32.F32.PACK_B R63, R63 ;  /* 0x0000003fff3f723e */ /* 0x000fe200024050ff */
[----:B------:R1:W-:Y:S01]  /*6080*/  @P2 STG.E desc[UR54][R4.64+0x100], R9 ;  /* 0x0001000904002986 */ /* 0x0003e2000c101936 */
[----:B------:R-:W-:Y:S02]  /*6090*/  ISETP.GT.AND P2, PT, R0, 0x8, P0 ;  /* 0x000000080000780c */ /* 0x000fe40000744270 */
[----:B------:R-:W-:Y:S01]  /*60a0*/  ISETP.GT.AND P0, PT, R14, 0x50, PT ;  /* 0x000000500e00780c */ /* 0x000fe20003f04270 */
[----:B0-----:R-:W-:Y:S01]  /*60b0*/  FMUL R7, R60, R88 ;  /* 0x000000583c077220 */ /* 0x001fe20000400000 */
[----:B------:R-:W-:Y:S01]  /*60c0*/  @P3 STG.E desc[UR54][R4.64+0x104], R59 ;  /* 0x0001043b04003986 */ /* 0x000fe2000c101936 */
[----:B------:R-:W-:-:S02]  /*60d0*/  ISETP.GT.AND P3, PT, R0, 0x8, P1 ;  /* 0x000000080000780c */ /* 0x000fc40000f64270 */
        /* <DEDUP_REMOVED lines=38> */
[----:B------:R-:W-:Y:S01]  /*6340*/  ISETP.GT.AND P0, PT, R0, 0x8, P0 ;  /* 0x000000080000780c */ /* 0x000fe20000704270 */
[----:B------:R-:W-:Y:S01]  /*6350*/  @P4 STG.E desc[UR54][R2.64+0x164], R69 ;  /* 0x0001644502004986 */ /* 0x000fe2000c101936 */
[----:B------:R-:W-:Y:S02]  /*6360*/  ISETP.GT.AND P4, PT, R14, 0x69, PT ;  /* 0x000000690e00780c */ /* 0x000fe40003f84270 */
[----:B------:R-:W-:Y:S01]  /*6370*/  F2FP.TF32.F32.PACK_B R9, R9 ;  /* 0x00000009ff09723e */ /* 0x000fe200024050ff */
[----:B------:R1:W-:Y:S01]  /*6380*/  @P2 STG.E desc[UR54][R4.64+0x160], R11 ;  /* 0x0001600b04002986 */ /* 0x0003e2000c101936 */
[C---:B------:R-:W-:Y:S02]  /*6390*/  ISETP.GT.AND P2, PT, R0.reuse, RZ, P1 ;  /* 0x000000ff0000720c */ /* 0x040fe40000f44270 */
[----:B------:R-:W-:Y:S01]  /*63a0*/  ISETP.GT.AND P1, PT, R0, 0x8, P1 ;  /* 0x000000080000780c */ /* 0x000fe20000f24270 */
[----:B0-----:R-:W-:Y:S01]  /*63b0*/  FMUL R7, R72, R88 ;  /* 0x0000005848077220 */ /* 0x001fe20000400000 */
[----:B------:R-:W-:Y:S01]  /*63c0*/  @P3 STG.E desc[UR54][R4.64+0x164], R71 ;  /* 0x0001644704003986 */ /* 0x000fe2000c101936 */
[----:B------:R-:W-:-:S02]  /*63d0*/  ISETP.GT.AND P6, PT, R0, RZ, P4 ;  /* 0x000000ff0000720c */ /* 0x000fc400027c4270 */
[----:B------:R-:W-:Y:S02]  /*63e0*/  F2FP.TF32.F32.PACK_B R75, R75 ;  /* 0x0000004bff4b723e */ /* 0x000fe400024050ff */
[----:B------:R-:W-:Y:S02]  /*63f0*/  F2FP.TF32.F32.PACK_B R7, R7 ;  /* 0x00000007ff07723e */ /* 0x000fe400024050ff */
[----:B------:R-:W-:Y:S01]  /*6400*/  F2FP.TF32.F32.PACK_B R77, R77 ;  /* 0x0000004dff4d723e */ /* 0x000fe200024050ff */
[----:B-1----:R-:W-:Y:S01]  /*6410*/  FMUL R11, R82, R88 ;  /* 0x00000058520b7220 */ /* 0x002fe20000400000 */
[----:B------:R-:W-:Y:S01]  /*6420*/  ISETP.GT.AND P4, PT, R0, 0x8, P4 ;  /* 0x000000080000780c */ /* 0x000fe20002784270 */
[----:B------:R0:W-:Y:S01]  /*6430*/  @P5 STG.E desc[UR54][R2.64+0x180], R7 ;  /* 0x0001800702005986 */ /* 0x0001e2000c101936 */
[----:B------:R-:W-:Y:S02]  /*6440*/  ISETP.GT.AND P5, PT, R14, 0x68, PT ;  /* 0x000000680e00780c */ /* 0x000fe40003fa4270 */
[----:B------:R-:W-:Y:S01]  /*6450*/  F2FP.TF32.F32.PACK_B R79, R79 ;  /* 0x0000004fff4f723e */ /* 0x000fe200024050ff */
[----:B------:R-:W-:Y:S01]  /*6460*/  @P2 STG.E desc[UR54][R2.64+0x184], R73 ;  /* 0x0001844902002986 */ /* 0x000fe2000c101936 */
[----:B------:R-:W-:-:S02]  /*6470*/  ISETP.GT.AND P3, PT, R0, RZ, P5 ;  /* 0x000000ff0000720c */ /* 0x000fc40002f64270 */
[----:B------:R-:W-:Y:S01]  /*6480*/  ISETP.GT.AND P5, PT, R0, 0x8, P5 ;  /* 0x000000080000780c */ /* 0x000fe20002fa4270 */
[----:B------:R1:W-:Y:S01]  /*6490*/  @P0 STG.E desc[UR54][R4.64+0x180], R9 ;  /* 0x0001800904000986 */ /* 0x0003e2000c101936 */
[C---:B------:R-:W-:Y:S02]  /*64a0*/  ISETP.GT.AND P2, PT, R14.reuse, 0x71, PT ;  /* 0x000000710e00780c */ /* 0x040fe40003f44270 */
[----:B------:R-:W-:Y:S01]  /*64b0*/  ISETP.GT.AND P0, PT, R14, 0x79, PT ;  /* 0x000000790e00780c */ /* 0x000fe20003f04270 */
[-C--:B0-----:R-:W-:Y:S01]  /*64c0*/  FMUL R7, R76, R88.reuse ;  /* 0x000000584c077220 */ /* 0x081fe20000400000 */
[----:B------:R-:W-:Y:S01]  /*64d0*/  @P1 STG.E desc[UR54][R4.64+0x184], R75 ;  /* 0x0001844b04001986 */ /* 0x000fe2000c101936 */
[----:B------:R-:W-:Y:S02]  /*64e0*/  ISETP.GT.AND P1, PT, R14, 0x78, PT ;  /* 0x000000780e00780c */ /* 0x000fe40003f24270 */
[----:B------:R-:W-:Y:S02]  /*64f0*/  F2FP.TF32.F32.PACK_B R81, R81 ;  /* 0x00000051ff51723e */ /* 0x000fe400024050ff */
[----:B------:R-:W-:Y:S01]  /*6500*/  F2FP.TF32.F32.PACK_B R7, R7 ;  /* 0x00000007ff07723e */ /* 0x000fe200024050ff */
[----:B-1----:R-:W-:Y:S01]  /*6510*/  FMUL R9, R78, R88 ;  /* 0x000000584e097220 */ /* 0x002fe20000400000 */
[----:B------:R-:W-:-:S03]  /*6520*/  F2FP.TF32.F32.PACK_B R11, R11 ;  /* 0x0000000bff0b723e */ /* 0x000fc600024050ff */
[----:B------:R0:W-:Y:S01]  /*6530*/  @P3 STG.E desc[UR54][R2.64+0x1a0], R7 ;  /* 0x0001a00702003986 */ /* 0x0001e2000c101936 */
[----:B------:R-:W-:Y:S02]  /*6540*/  ISETP.GT.AND P3, PT, R14, 0x70, PT ;  /* 0x000000700e00780c */ /* 0x000fe40003f64270 */
[----:B------:R-:W-:Y:S01]  /*6550*/  F2FP.TF32.F32.PACK_B R9, R9 ;  /* 0x00000009ff09723e */ /* 0x000fe200024050ff */
[----:B------:R-:W-:Y:S01]  /*6560*/  @P6 STG.E desc[UR54][R2.64+0x1a4], R77 ;  /* 0x0001a44d02006986 */ /* 0x000fe2000c101936 */
[C---:B------:R-:W-:Y:S02]  /*6570*/  ISETP.GT.AND P6, PT, R0.reuse, RZ, P3 ;  /* 0x000000ff0000720c */ /* 0x040fe40001fc4270 */
[C---:B------:R-:W-:Y:S01]  /*6580*/  ISETP.GT.AND P3, PT, R0.reuse, 0x8, P3 ;  /* 0x000000080000780c */ /* 0x040fe20001f64270 */
[----:B------:R-:W-:Y:S01]  /*6590*/  @P5 STG.E desc[UR54][R4.64+0x1a0], R9 ;  /* 0x0001a00904005986 */ /* 0x000fe2000c101936 */
[C---:B------:R-:W-:Y:S02]  /*65a0*/  ISETP.GT.AND P5, PT, R0.reuse, RZ, P2 ;  /* 0x000000ff0000720c */ /* 0x040fe400017a4270 */
[----:B------:R-:W-:Y:S01]  /*65b0*/  ISETP.GT.AND P2, PT, R0, 0x8, P2 ;  /* 0x000000080000780c */ /* 0x000fe20001744270 */
[----:B0-----:R-:W-:Y:S01]  /*65c0*/  FMUL R7, R80, R88 ;  /* 0x0000005850077220 */ /* 0x001fe20000400000 */
[----:B------:R-:W-:Y:S01]  /*65d0*/  @P4 STG.E desc[UR54][R4.64+0x1a4], R79 ;  /* 0x0001a44f04004986 */ /* 0x000fe2000c101936 */
[----:B------:R-:W-:-:S02]  /*65e0*/  ISETP.GT.AND P4, PT, R0, RZ, P1 ;  /* 0x000000ff0000720c */ /* 0x000fc40000f84270 */
[C---:B------:R-:W-:Y:S02]  /*65f0*/  ISETP.GT.AND P1, PT, R0.reuse, 0x8, P1 ;  /* 0x000000080000780c */ /* 0x040fe40000f24270 */
[----:B------:R-:W-:Y:S02]  /*6600*/  F2FP.TF32.F32.PACK_B R7, R7 ;  /* 0x00000007ff07723e */ /* 0x000fe400024050ff */
[----:B------:R-:W-:Y:S02]  /*6610*/  F2FP.TF32.F32.PACK_B R83, R83 ;  /* 0x00000053ff53723e */ /* 0x000fe400024050ff */
[----:B------:R-:W-:Y:S01]  /*6620*/  F2FP.TF32.F32.PACK_B R13, R13 ;  /* 0x0000000dff0d723e */ /* 0x000fe200024050ff */
[----:B------:R-:W-:Y:S01]  /*6630*/  @P6 STG.E desc[UR54][R2.64+0x1c0], R7 ;  /* 0x0001c00702006986 */ /* 0x000fe2000c101936 */
[C---:B------:R-:W-:Y:S02]  /*6640*/  ISETP.GT.AND P6, PT, R0.reuse, RZ, P0 ;  /* 0x000000ff0000720c */ /* 0x040fe400007c4270 */
[----:B------:R-:W-:Y:S01]  /*6650*/  ISETP.GT.AND P0, PT, R0, 0x8, P0 ;  /* 0x000000080000780c */ /* 0x000fe20000704270 */
[----:B------:R-:W-:Y:S01]  /*6660*/  @P5 STG.E desc[UR54][R2.64+0x1c4], R81 ;  /* 0x0001c45102005986 */ /* 0x000fe2000c101936 */
[----:B------:R-:W-:-:S02]  /*6670*/  F2FP.TF32.F32.PACK_B R85, R85 ;  /* 0x00000055ff55723e */ /* 0x000fc400024050ff */
[----:B------:R-:W-:Y:S01]  /*6680*/  F2FP.TF32.F32.PACK_B R15, R15 ;  /* 0x0000000fff0f723e */ /* 0x000fe200024050ff */
[----:B------:R-:W-:Y:S01]  /*6690*/  @P3 STG.E desc[UR54][R4.64+0x1c0], R11 ;  /* 0x0001c00b04003986 */ /* 0x000fe2000c101936 */
[----:B------:R-:W-:-:S03]  /*66a0*/  F2FP.TF32.F32.PACK_B R87, R87 ;  /* 0x00000057ff57723e */ /* 0x000fc600024050ff */
[----:B------:R-:W-:Y:S04]  /*66b0*/  @P2 STG.E desc[UR54][R4.64+0x1c4], R83 ;  /* 0x0001c45304002986 */ /* 0x000fe8000c101936 */
[----:B------:R-:W-:Y:S04]  /*66c0*/  @P4 STG.E desc[UR54][R2.64+0x1e0], R13 ;  /* 0x0001e00d02004986 */ /* 0x000fe8000c101936 */
[----:B------:R0:W-:Y:S02]  /*66d0*/  @P6 STG.E desc[UR54][R2.64+0x1e4], R85 ;  /* 0x0001e45502006986 */ /* 0x0001e4000c101936 */
[----:B0-----:R-:W-:-:S02]  /*66e0*/  @P1 IMAD.MOV.U32 R2, RZ, RZ, R4 ;  /* 0x000000ffff021224 */ /* 0x001fc400078e0004 */
[----:B------:R-:W-:-:S05]  /*66f0*/  @P1 IMAD.MOV.U32 R3, RZ, RZ, R5 ;  /* 0x000000ffff031224 */ /* 0x000fca00078e0005 */
[----:B------:R0:W-:Y:S04]  /*6700*/  @P1 STG.E desc[UR54][R2.64+0x1e0], R15 ;  /* 0x0001e00f02001986 */ /* 0x0001e8000c101936 */
[----:B------:R0:W-:Y:S02]  /*6710*/  @P0 STG.E desc[UR54][R4.64+0x1e4], R87 ;  /* 0x0001e45704000986 */ /* 0x0001e4000c101936 */
.L_x_161:
[----:B------:R-:W-:Y:S05]  /*6720*/  BSYNC B0 ;  /* 0x0000000000007941 */ /* 0x000fea0003800000 */
.L_x_35:
[----:B0-----:R-:W-:Y:S01]  /*6730*/  IMAD.U32 R2, RZ, RZ, UR52 ;  /* 0x00000034ff027e24 */ /* 0x001fe2000f8e00ff */
[----:B------:R-:W-:Y:S01]  /*6740*/  ULDC.64 UR4, c[0x0][0x650] ;  /* 0x0001940000047ab9 */ /* 0x000fe20000000a00 */
[----:B------:R-:W-:Y:S01]  /*6750*/  IMAD.U32 R3, RZ, RZ, UR53 ;  /* 0x00000035ff037e24 */ /* 0x000fe2000f8e00ff */
[----:B------:R0:W-:Y:S01]  /*6760*/  SYNCS.ARRIVE.TRANS64.A1T0 RZ, [R98+UR50], RZ ;  /* 0x000000ff62ff79a7 */ /* 0x0001e20008100032 */
[----:B------:R-:W-:Y:S01]  /*6770*/  PRMT R0, RZ, 0x7610, R0 ;  /* 0x00007610ff007816 */ /* 0x000fe20000000000 */
[----:B------:R-:W-:Y:S01]  /*6780*/  IMAD.MOV.U32 R18, RZ, RZ, -0x1 ;  /* 0xffffffffff127424 */ /* 0x000fe200078e00ff */
[----:B------:R-:W-:Y:S01]  /*6790*/  LEA R16, P0, R2, R16, 0x1 ;  /* 0x0000001002107211 */ /* 0x000fe200078008ff */
[----:B------:R-:W-:Y:S02]  /*67a0*/  IMAD.MOV.U32 R2, RZ, RZ, -0x1 ;  /* 0xffffffffff027424 */ /* 0x000fe400078e00ff */
[----:B------:R-:W-:Y:S01]  /*67b0*/  IMAD.MOV.U32 R19, RZ, RZ, -0x1 ;  /* 0xffffffffff137424 */ /* 0x000fe200078e00ff */
[----:B------:R-:W-:-:S02]  /*67c0*/  IADD3.X R17, R17, UR41, RZ, P0, !PT ;  /* 0x0000002911117c10 */ /* 0x000fc400087fe4ff */
[----:B------:R-:W-:-:S04]  /*67d0*/  ISETP.GE.U32.AND P0, PT, R16, UR4, PT ;  /* 0x0000000410007c0c */ /* 0x000fc8000bf06070 */
[----:B------:R-:W-:-:S13]  /*67e0*/  ISETP.GE.U32.AND.EX P0, PT, R17, UR5, PT, P0 ;  /* 0x0000000511007c0c */ /* 0x000fda000bf06100 */
[----:B0-----:R-:W-:Y:S05]  /*67f0*/  @P0 BRA `(.L_x_162) ;  /* 0x0000000400700947 */ /* 0x001fea0003800000 */
[----:B------:R-:W0:Y:S01]  /*6800*/  S2UR UR7, SR_CTAID.X ;  /* 0x00000000000779c3 */ /* 0x000e220000002500 */
[----:B------:R-:W-:Y:S01]  /*6810*/  ULDC.64 UR4, c[0x0][0x628] ;  /* 0x00018a0000047ab9 */ /* 0x000fe20000000a00 */
[----:B------:R-:W-:Y:S01]  /*6820*/  ULDC UR6, c[0x0][0x150] ;  /* 0x0000540000067ab9 */ /* 0x000fe20000000800 */
[----:B------:R-:W-:Y:S01]  /*6830*/  ISETP.NE.U32.AND P0, PT, RZ, UR4, PT ;  /* 0x00000004ff007c0c */ /* 0x000fe2000bf05070 */
[----:B------:R-:W-:Y:S01]  /*6840*/  ULDC UR15, c[0x0][0x630] ;  /* 0x00018c00000f7ab9 */ /* 0x000fe20000000800 */
[C---:B------:R-:W-:Y:S02]  /*6850*/  R2UR UR17, R16.reuse ;  /* 0x00000000101172ca */ /* 0x040fe400000e0000 */
[----:B------:R-:W-:Y:S01]  /*6860*/  ISETP.NE.AND.EX P0, PT, RZ, UR5, PT, P0 ;  /* 0x00000005ff007c0c */ /* 0x000fe2000bf05300 */
[----:B------:R-:W1:Y:S01]  /*6870*/  S2UR UR16, SR_CTAID.Y ;  /* 0x00000000001079c3 */ /* 0x000e620000002600 */
[----:B------:R-:W-:Y:S02]  /*6880*/  R2UR UR12, R16 ;  /* 0x00000000100c72ca */ /* 0x000fe400000e0000 */
[----:B------:R-:W-:-:S02]  /*6890*/  R2UR UR13, R17 ;  /* 0x00000000110d72ca */ /* 0x000fc400000e0000 */
[----:B0-----:R-:W-:-:S05]  /*68a0*/  I2FP.F32.U32 R0, UR7 ;  /* 0x0000000700007c45 */ /* 0x001fca0008201000 */
[----:B------:R-:W-:Y:S01]  /*68b0*/  FMUL R0, R0, UR6 ;  /* 0x0000000600007c20 */ /* 0x000fe20008400000 */
[----:B------:R-:W-:Y:S01]  /*68c0*/  ULDC UR6, c[0x0][0x154] ;  /* 0x0000550000067ab9 */ /* 0x000fe20000000800 */
[----:B-1----:R-:W-:-:S04]  /*68d0*/  I2FP.F32.U32 R2, UR16 ;  /* 0x0000001000027c45 */ /* 0x002fc80008201000 */
[----:B------:R-:W0:Y:S01]  /*68e0*/  F2I.U32.TRUNC.NTZ R0, R0 ;  /* 0x0000000000007305 */ /* 0x000e22000020f000 */
[----:B------:R-:W-:Y:S01]  /*68f0*/  FMUL R2, R2, UR6 ;  /* 0x0000000602027c20 */ /* 0x000fe20008400000 */
[----:B------:R-:W-:Y:S06]  /*6900*/  @!P0 BRA `(.L_x_163) ;  /* 0x0000000000308947 */ /* 0x000fec0003800000 */
        /* <DEDUP_REMOVED lines=12> */
.L_x_163:
[----:B------:R-:W-:Y:S01]  /*69d0*/  USHF.R.U64 UR6, UR12, UR15, UR13 ;  /* 0x0000000f0c067299 */ /* 0x000fe2000800120d */
[----:B------:R-:W-:Y:S01]  /*69e0*/  R2UR UR5, R17 ;  /* 0x00000000110572ca */ /* 0x000fe200000e0000 */
[----:B------:R-:W-:Y:S01]  /*69f0*/  USHF.R.U32.HI UR4, URZ, UR15, UR13 ;  /* 0x0000000f3f047299 */ /* 0x000fe2000801160d */
[----:B------:R-:W1:Y:S01]  /*6a00*/  F2I.U32.TRUNC.NTZ R2, R2 ;  /* 0x0000000200027305 */ /* 0x000e62000020f000 */
[----:B------:R-:W-:Y:S01]  /*6a10*/  UIADD3 UR9, UP0, URZ, -UR6, URZ ;  /* 0x800000063f097290 */ /* 0x000fe2000ff1e03f */
[----:B------:R-:W-:Y:S01]  /*6a20*/  ULDC.64 UR10, c[0x0][0x620] ;  /* 0x00018800000a7ab9 */ /* 0x000fe20000000a00 */
[----:B------:R-:W-:Y:S02]  /*6a30*/  ULDC UR14, c[0x0][0x608] ;  /* 0x00018200000e7ab9 */ /* 0x000fe40000000800 */
[----:B------:R-:W-:Y:S01]  /*6a40*/  UIADD3.X UR4, URZ, ~UR4, URZ, UP0, !UPT ;  /* 0x800000043f047290 */ /* 0x000fe200087fe43f */
[----:B------:R-:W-:Y:S01]  /*6a50*/  ULDC UR15, c[0x0][0x658] ;  /* 0x00019600000f7ab9 */ /* 0x000fe20000000800 */
[----:B------:R-:W-:-:S02]  /*6a60*/  ULDC UR12, c[0x0][0x144] ;  /* 0x00005100000c7ab9 */ /* 0x000fc40000000800 */
[----:B------:R-:W-:Y:S01]  /*6a70*/  UIMAD UR8, UR4, UR10, URZ ;  /* 0x0000000a040872a4 */ /* 0x000fe2000f8e023f */
[----:B------:R-:W-:Y:S02]  /*6a80*/  ULDC UR22, c[0x0][0x148] ;  /* 0x0000520000167ab9 */ /* 0x000fe40000000800 */
[----:B------:R-:W-:Y:S01]  /*6a90*/  UMOV UR4, UR17 ;  /* 0x0000001100047c82 */ /* 0x000fe20008000000 */
[----:B------:R-:W-:Y:S02]  /*6aa0*/  UIMAD UR8, UR9, UR11, UR8 ;  /* 0x0000000b090872a4 */ /* 0x000fe4000f8e0208 */
[----:B------:R-:W-:Y:S01]  /*6ab0*/  UIMAD.WIDE.U32 UR4, UR9, UR10, UR4 ;  /* 0x0000000a090472a5 */ /* 0x000fe2000f8e0004 */
[----:B0-----:R-:W-:Y:S01]  /*6ac0*/  R2UR UR9, R0 ;  /* 0x00000000000972ca */ /* 0x001fe200000e0000 */
[----:B------:R-:W-:Y:S01]  /*6ad0*/  ULDC UR20, c[0x0][0x648] ;  /* 0x0001920000147ab9 */ /* 0x000fe20000000800 */
[----:B-1----:R-:W-:Y:S01]  /*6ae0*/  R2UR UR13, R2 ;  /* 0x00000000020d72ca */ /* 0x002fe200000e0000 */
[----:B------:R-:W-:Y:S01]  /*6af0*/  UIADD3 UR8, UR5, UR8, URZ ;  /* 0x0000000805087290 */ /* 0x000fe2000fffe03f */
[----:B------:R-:W-:-:S02]  /*6b00*/  ULDC UR21, c[0x0][0x638] ;  /* 0x00018e0000157ab9 */ /* 0x000fc40000000800 */
[----:B------:R-:W-:Y:S02]  /*6b10*/  ULDC UR5, c[0x0][0x618] ;  /* 0x0001860000057ab9 */ /* 0x000fe40000000800 */
[----:B------:R-:W-:Y:S02]  /*6b20*/  USHF.R.U64 UR10, UR4, UR5, UR8 ;  /* 0x00000005040a7299 */ /* 0x000fe40008001208 */
[----:B------:R-:W-:-:S03]  /*6b30*/  USHF.R.U32.HI UR8, URZ, UR5, UR8 ;  /* 0x000000053f087299 */ /* 0x000fc60008011608 */
[----:B------:R-:W-:Y:S01]  /*6b40*/  ULDC.64 UR4, c[0x0][0x640] ;  /* 0x0001900000047ab9 */ /* 0x000fe20000000a00 */
[----:B------:R-:W-:Y:S01]  /*6b50*/  USHF.R.U64 UR11, UR10, UR14, UR8 ;  /* 0x0000000e0a0b7299 */ /* 0x000fe20008001208 */
[----:B------:R-:W-:Y:S01]  /*6b60*/  ISETP.NE.U32.AND P0, PT, RZ, UR4, PT ;  /* 0x00000004ff007c0c */ /* 0x000fe2000bf05070 */
[----:B------:R-:W-:Y:S02]  /*6b70*/  USHF.R.U32.HI UR8, URZ, UR14, UR8 ;  /* 0x0000000e3f087299 */ /* 0x000fe40008011608 */
[----:B------:R-:W-:Y:S01]  /*6b80*/  UIADD3 UR9, -UR9, URZ, URZ ;  /* 0x0000003f09097290 */ /* 0x000fe2000fffe13f */
[----:B------:R-:W-:Y:S01]  /*6b90*/  ISETP.NE.AND.EX P0, PT, RZ, UR5, PT, P0 ;  /* 0x00000005ff007c0c */ /* 0x000fe2000bf05300 */
[----:B------:R-:W-:Y:S02]  /*6ba0*/  USHF.R.U64 UR17, UR11, UR15, UR8 ;  /* 0x0000000f0b117299 */ /* 0x000fe40008001208 */
[----:B------:R-:W-:Y:S02]  /*6bb0*/  UIADD3 UR18, -UR13, URZ, URZ ;  /* 0x0000003f0d127290 */ /* 0x000fe4000fffe13f */
[----:B------:R-:W-:-:S02]  /*6bc0*/  USHF.R.U32.HI UR15, URZ, UR15, UR8 ;  /* 0x0000000f3f0f7299 */ /* 0x000fc40008011608 */
[----:B------:R-:W-:Y:S01]  /*6bd0*/  UIMAD UR19, UR12, UR9, UR7 ;  /* 0x000000090c1372a4 */ /* 0x000fe2000f8e0207 */
[----:B------:R-:W-:-:S05]  /*6be0*/  UMOV UR14, UR17 ;  /* 0x00000011000e7c82 */ /* 0x000fca0008000000 */
[----:B------:R-:W-:Y:S06]  /*6bf0*/  @!P0 BRA `(.L_x_164) ;  /* 0x0000000000288947 */ /* 0x000fec0003800000 */
        /* <DEDUP_REMOVED lines=10> */
.L_x_164:
[----:B------:R-:W-:Y:S01]  /*6ca0*/  UISETP.NE.AND UP0, UPT, UR38, URZ, UPT ;  /* 0x0000003f2600728c */ /* 0x000fe2000bf05270 */
[----:B------:R-:W-:Y:S01]  /*6cb0*/  IMAD.MOV.U32 R0, RZ, RZ, 0x1 ;  /* 0x00000001ff007424 */ /* 0x000fe200078e00ff */
[----:B------:R-:W-:Y:S01]  /*6cc0*/  USHF.R.U64 UR5, UR14, UR20, UR15 ;  /* 0x000000140e057299 */ /* 0x000fe2000800120f */
[----:B------:R-:W-:Y:S01]  /*6cd0*/  IMAD.U32 R19, RZ, RZ, UR6 ;  /* 0x00000006ff137e24 */ /* 0x000fe2000f8e00ff */
[----:B------:R-:W-:Y:S02]  /*6ce0*/  ULOP3.LUT UR4, UR11, UR47, URZ, 0xc0, !UPT ;  /* 0x0000002f0b047292 */ /* 0x000fe4000f8ec03f */
[----:B------:R-:W-:Y:S02]  /*6cf0*/  UIADD3 UR7, -UR5, URZ, URZ ;  /* 0x0000003f05077290 */ /* 0x000fe4000fffe13f */
[----:B------:R-:W-:Y:S02]  /*6d00*/  UIMAD UR4, UR44, UR5, UR4 ;  /* 0x000000052c0472a4 */ /* 0x000fe4000f8e0204 */
[----:B------:R-:W-:-:S02]  /*6d10*/  ULOP3.LUT UR10, UR10, UR43, URZ, 0xc0, !UPT ;  /* 0x0000002b0a0a7292 */ /* 0x000fc4000f8ec03f */
[----:B------:R-:W-:Y:S02]  /*6d20*/  @UP0 UIMAD UR19, UR22, UR18, UR16 ;  /* 0x00000012161302a4 */ /* 0x000fe4000f8e0210 */
[----:B------:R-:W-:Y:S01]  /*6d30*/  UIMAD UR5, UR7, UR21, UR17 ;  /* 0x00000015070572a4 */ /* 0x000fe2000f8e0211 */
[----:B------:R-:W-:Y:S02]  /*6d40*/  ULDC UR8, c[0x0][0x600] ;  /* 0x0001800000087ab9 */ /* 0x000fe40000000800 */
[----:B------:R-:W-:Y:S01]  /*6d50*/  ULDC UR7, c[0x0][0x610] ;  /* 0x0001840000077ab9 */ /* 0x000fe20000000800 */
[----:B------:R-:W-:Y:S02]  /*6d60*/  UIMAD UR5, UR5, UR8, UR10 ;  /* 0x00000008050572a4 */ /* 0x000fe4000f8e020a */
[----:B------:R-:W-:-:S04]  /*6d70*/  UIMAD UR4, UR4, UR7, UR19 ;  /* 0x00000007040472a4 */ /* 0x000fc8000f8e0213 */
[----:B------:R-:W-:Y:S02]  /*6d80*/  USEL UR7, UR5, UR4, !UP0 ;  /* 0x0000000405077287 */ /* 0x000fe4000c000000 */
[----:B------:R-:W-:-:S04]  /*6d90*/  USEL UR4, UR4, UR5, !UP0 ;  /* 0x0000000504047287 */ /* 0x000fc8000c000000 */
[----:B------:R-:W-:Y:S02]  /*6da0*/  IMAD.U32 R2, RZ, RZ, UR7 ;  /* 0x00000007ff027e24 */ /* 0x000fe4000f8e00ff */
[----:B------:R-:W-:-:S07]  /*6db0*/  IMAD.U32 R18, RZ, RZ, UR4 ;  /* 0x00000004ff127e24 */ /* 0x000fce000f8e00ff */
.L_x_162:
[----:B------:R-:W-:Y:S01]  /*6dc0*/  UIADD3 UR45, UR36, UR45, URZ ;  /* 0x0000002d242d7290 */ /* 0x000fe2000fffe03f */
[----:B------:R-:W-:Y:S02]  /*6dd0*/  LOP3.LUT P0, RZ, R0, 0xff, RZ, 0xc0, !PT ;  /* 0x000000ff00ff7812 */ /* 0x000fe4000780c0ff */
[----:B------:R-:W-:Y:S01]  /*6de0*/  LOP3.LUT R100, R100, 0x1, RZ, 0x3c, !PT ;  /* 0x0000000164647812 */ /* 0x000fe200078e3cff */
[----:B------:R-:W-:Y:S02]  /*6df0*/  USHF.R.U32.HI UR4, URZ, 0x2, UR45 ;  /* 0x000000023f047899 */ /* 0x000fe4000801162d */
[----:B------:R-:W-:Y:S02]  /*6e00*/  UISETP.GT.U32.AND UP0, UPT, UR45, 0x3, UPT ;  /* 0x000000032d00788c */ /* 0x000fe4000bf04070 */
[----:B------:R-:W-:Y:S02]  /*6e10*/  ULOP3.LUT UR4, UR4, 0x1, URZ, 0xc0, !UPT ;  /* 0x0000000104047892 */ /* 0x000fe4000f8ec03f */
[----:B------:R-:W-:-:S02]  /*6e20*/  UISETP.LT.U32.AND UP0, UPT, UR36, 0x4, UP0 ;  /* 0x000000042400788c */ /* 0x000fc40008701070 */
[----:B------:R-:W-:Y:S02]  /*6e30*/  UISETP.NE.U32.AND UP1, UPT, UR4, 0x1, UPT ;  /* 0x000000010400788c */ /* 0x000fe4000bf25070 */
[----:B------:R-:W-:Y:S02]  /*6e40*/  USEL UR5, URZ, 0x1, !UP0 ;  /* 0x000000013f057887 */ /* 0x000fe4000c000000 */
[----:B------:R-:W-:Y:S02]  /*6e50*/  UISETP.GT.U32.AND UP1, UPT, UR36, 0x3, !UP1 ;  /* 0x000000032400788c */ /* 0x000fe4000cf24070 */
[----:B------:R-:W-:Y:S02]  /*6e60*/  ULOP3.LUT UR45, UR45, 0x3, URZ, 0xc0, !UPT ;  /* 0x000000032d2d7892 */ /* 0x000fe4000f8ec03f */
[----:B------:R-:W-:-:S04]  /*6e70*/  USEL UR4, URZ, 0x1, !UP1 ;  /* 0x000000013f047887 */ /* 0x000fc8000c800000 */
[----:B------:R-:W-:Y:S01]  /*6e80*/  ULOP3.LUT UR48, UR4, UR48, UR5, 0x96, !UPT ;  /* 0x0000003004307292 */ /* 0x000fe2000f8e9605 */
[----:B------:R-:W-:Y:S11]  /*6e90*/  @P0 BRA `(.L_x_165) ;  /* 0xffffffa800700947 */ /* 0x000ff6000383ffff */
[----:B------:R-:W-:Y:S05]  /*6ea0*/  EXIT ;  /* 0x000000000000794d */ /* 0x000fea0003800000 */
.L_x_16:
[----:B------:R-:W-:-:S08]  /*6eb0*/  ISETP.NE.AND P0, PT, RZ, UR6, PT ;  /* 0x00000006ff007c0c */ /* 0x000fd0000bf05270 */
[----:B------:R-:W0:-:S00]  /*6ec0*/  USETMAXREG.DEALLOC.CTAPOOL 0x28 ;  /* 0x00000028000079c8 */ /* 0x000e0000080e0500 */
[----:B------:R-:W-:Y:S05]  /*6ed0*/  @P0 EXIT ;  /* 0x000000000000094d */ /* 0x000fea0003800000 */
[----:B0-----:R-:W-:Y:S01]  /*6ee0*/  LOP3.LUT P0, RZ, R4, 0xff, RZ, 0xc0, !PT ;  /* 0x000000ff04ff7812 */ /* 0x001fe2000780c0ff */
[----:B------:R-:W-:Y:S02]  /*6ef0*/  IMAD.MOV.U32 R9, RZ, RZ, 0x1 ;  /* 0x00000001ff097424 */ /* 0x000fe400078e00ff */
[----:B------:R-:W-:-:S10]  /*6f00*/  IMAD.MOV.U32 R8, RZ, RZ, RZ ;  /* 0x000000ffff087224 */ /* 0x000fd400078e00ff */
[----:B------:R-:W-:Y:S05]  /*6f10*/  @!P0 BRA `(.L_x_166) ;  /* 0x0000000c00a08947 */ /* 0x000fea0003800000 */
[----:B------:R-:W0:Y:S01]  /*6f20*/  S2UR UR5, SR_CgaCtaId ;  /* 0x00000000000579c3 */ /* 0x000e220000008800 */
[----:B------:R-:W-:Y:S01]  /*6f30*/  UMOV UR7, 0x1 ;  /* 0x0000000100077882 */ /* 0x000fe20000000000 */
[----:B------:R-:W-:Y:S01]  /*6f40*/  LOP3.LUT P0, RZ, R0, 0x1f, RZ, 0xc0, !PT ;  /* 0x0000001f00ff7812 */ /* 0x000fe2000780c0ff */
[----:B------:R-:W-:Y:S01]  /*6f50*/  ULDC UR13, c[0x0][0x658] ;  /* 0x00019600000d7ab9 */ /* 0x000fe20000000800 */
[----:B------:R-:W-:Y:S01]  /*6f60*/  UMOV UR6, 0xffffffff ;  /* 0xffffffff00067882 */ /* 0x000fe20000000000 */
[----:B------:R-:W-:Y:S01]  /*6f70*/  BSSY B0, `(.L_x_166) ;  /* 0x00000e2000007945 */ /* 0x000fe20003800000 */
[----:B------:R-:W-:Y:S01]  /*6f80*/  USHF.L.U32 UR6, UR6, UR13, URZ ;  /* 0x0000000d06067299 */ /* 0x000fe2000800063f */
[C---:B------:R-:W-:Y:S01]  /*6f90*/  ISETP.NE.AND P3, PT, R3.reuse, RZ, PT ;  /* 0x000000ff0300720c */ /* 0x040fe20003f65270 */
[----:B------:R-:W-:Y:S01]  /*6fa0*/  IMAD.MOV.U32 R0, RZ, RZ, 0x1 ;  /* 0x00000001ff007424 */ /* 0x000fe200078e00ff */
[----:B------:R-:W-:Y:S01]  /*6fb0*/  ISETP.NE.OR P0, PT, R3, RZ, !P0 ;  /* 0x000000ff0300720c */ /* 0x000fe20004705670 */
[----:B------:R-:W-:Y:S01]  /*6fc0*/  IMAD.MOV.U32 R9, RZ, RZ, 0x1 ;  /* 0x00000001ff097424 */ /* 0x000fe200078e00ff */
[----:B------:R-:W-:Y:S01]  /*6fd0*/  ULDC UR14, c[0x0][0x600] ;  /* 0x00018000000e7ab9 */ /* 0x000fe20000000800 */
[----:B------:R-:W-:Y:S01]  /*6fe0*/  IMAD.MOV.U32 R8, RZ, RZ, RZ ;  /* 0x000000ffff087224 */ /* 0x000fe200078e00ff */
[----:B------:R-:W-:Y:S01]  /*6ff0*/  UMOV UR29, 0x5 ;  /* 0x00000005001d7882 */ /* 0x000fe20000000000 */
[----:B------:R-:W-:-:S02]  /*7000*/  UIADD3 UR46, UR37, 0x1, URZ ;  /* 0x00000001252e7890 */ /* 0x000fc4000fffe03f */
[----:B------:R-:W-:Y:S02]  /*7010*/  ULOP3.LUT UR45, UR40, 0x2, URZ, 0xfc, !UPT ;  /* 0x00000002282d7892 */ /* 0x000fe4000f8efc3f */
[----:B------:R-:W-:Y:S02]  /*7020*/  UIADD3 UR14, UR14, -0x1, URZ ;  /* 0xffffffff0e0e7890 */ /* 0x000fe4000fffe03f */
[----:B------:R-:W-:Y:S02]  /*7030*/  USHF.L.U32 UR13, UR7, UR13, URZ ;  /* 0x0000000d070d7299 */ /* 0x000fe4000800063f */
[----:B------:R-:W-:Y:S02]  /*7040*/  ULOP3.LUT UR22, URZ, UR6, URZ, 0x33, !UPT ;  /* 0x000000063f167292 */ /* 0x000fe4000f8e333f */
[----:B0-----:R-:W-:Y:S02]  /*7050*/  ULOP3.LUT UR4, UR5, 0x1, URZ, 0xc0, !UPT ;  /* 0x0000000105047892 */ /* 0x001fe4000f8ec03f */
[----:B------:R-:W-:-:S02]  /*7060*/  USHF.R.U32.HI UR44, URZ, 0x1, UR5 ;  /* 0x000000013f2c7899 */ /* 0x000fc40008011605 */
[----:B------:R-:W-:Y:S02]  /*7070*/  USHF.L.U32 UR15, UR5, 0x6, URZ ;  /* 0x00000006050f7899 */ /* 0x000fe4000800063f */
[----:B------:R-:W-:Y:S02]  /*7080*/  USHF.L.U32 UR21, UR5, 0xb, URZ ;  /* 0x0000000b05157899 */ /* 0x000fe4000800063f */
[----:B------:R-:W-:Y:S02]  /*7090*/  ULOP3.LUT UR5, UR5, 0xfffffffe, URZ, 0xc0, !UPT ;  /* 0xfffffffe05057892 */ /* 0x000fe4000f8ec03f */
[----:B------:R-:W-:Y:S02]  /*70a0*/  UISETP.GT.U32.AND UP0, UPT, UR4, 0xffff, UPT ;  /* 0x0000ffff0400788c */ /* 0x000fe4000bf04070 */
[----:B------:R-:W-:Y:S02]  /*70b0*/  USHF.L.U32 UR23, UR7, UR5, URZ ;  /* 0x0000000507177299 */ /* 0x000fe4000800063f */
[----:B------:R-:W-:-:S02]  /*70c0*/  ULOP3.LUT UR5, UR5, 0x1, URZ, 0xfc, !UPT ;  /* 0x0000000105057892 */ /* 0x000fc4000f8efc3f */
[----:B------:R-:W-:Y:S02]  /*70d0*/  USEL UR4, UR4, 0xffff, !UP0 ;  /* 0x0000ffff04047887 */ /* 0x000fe4000c000000 */
[----:B------:R-:W-:Y:S02]  /*70e0*/  USHF.L.U32 UR5, UR7, UR5, URZ ;  /* 0x0000000507057299 */ /* 0x000fe4000800063f */
[----:B------:R-:W-:Y:S02]  /*70f0*/  ULOP3.LUT UR4, UR4, 0xffff, URZ, 0xc0, !UPT ;  /* 0x0000ffff04047892 */ /* 0x000fe4000f8ec03f */
[----:B------:R-:W-:Y:S02]  /*7100*/  ULOP3.LUT UR15, UR15, 0x40, URZ, 0xc0, !UPT ;  /* 0x000000400f0f7892 */ /* 0x000fe4000f8ec03f */
[----:B------:R-:W-:Y:S02]  /*7110*/  ULOP3.LUT UR21, UR21, 0x800, URZ, 0xc0, !UPT ;  /* 0x0000080015157892 */ /* 0x000fe4000f8ec03f */
[----:B------:R-:W-:-:S02]  /*7120*/  ULOP3.LUT UR23, UR23, UR5, URZ, 0xfc, !UPT ;  /* 0x0000000517177292 */ /* 0x000fc4000f8efc3f */
[----:B------:R-:W-:Y:S01]  /*7130*/  USHF.L.U32 UR29, UR29, UR4, URZ ;  /* 0x000000041d1d7299 */ /* 0x000fe2000800063f */
[----:B------:R-:W-:-:S11]  /*7140*/  ULDC.64 UR30, c[0x0][0x198] ;  /* 0x00006600001e7ab9 */ /* 0x000fd60000000a00 */
.L_x_178:
[----:B------:R-:W-:-:S03]  /*7150*/  UMOV UR4, 0xffffffff ;  /* 0xffffffff00047882 */ /* 0x000fc60000000000 */
[----:B------:R-:W-:Y:S05]  /*7160*/  BRA.DIV UR4, `(.L_x_167) ;  /* 0x0000001204247947 */ /* 0x000fea000b800000 */
[----:B------:R-:W-:-:S13]  /*7170*/  ELECT P6, URZ, PT ;  /* 0x00000000003f782f */ /* 0x000fda00038c0000 */
.L_x_191:
[----:B------:R-:W0:Y:S01]  /*7180*/  LDC R3, c[0x0][0x28c] ;  /* 0x0000a300ff037b82 */ /* 0x000e220000000800 */
[----:B------:R-:W-:Y:S01]  /*7190*/  BSSY B1, `(.L_x_168) ;  /* 0x000004a000017945 */ /* 0x000fe20003800000 */
[----:B0-----:R-:W-:-:S13]  /*71a0*/  ISETP.LT.OR P6, PT, R3, 0x1, !P6 ;  /* 0x000000010300780c */ /* 0x001fda00077c1670 */
[----:B------:R-:W-:Y:S05]  /*71b0*/  @P6 BRA `(.L_x_169) ;  /* 0x00000004001c6947 */ /* 0x000fea0003800000 */
[----:B------:R-:W-:Y:S01]  /*71c0*/  LEA R18, R18, UR44, 0x1 ;  /* 0x0000002c12127c11 */ /* 0x000fe2000f8e08ff */
[----:B------:R-:W-:Y:S01]  /*71d0*/  IMAD.MOV.U32 R11, RZ, RZ, RZ ;  /* 0x000000ffff0b7224 */ /* 0x000fe200078e00ff */
[----:B------:R-:W-:Y:S01]  /*71e0*/  LEA R6, R2, UR15, 0x7 ;  /* 0x0000000f02067c11 */ /* 0x000fe2000f8e38ff */
[----:B------:R-:W-:Y:S02]  /*71f0*/  IMAD.U32 R12, RZ, RZ, UR46 ;  /* 0x0000002eff0c7e24 */ /* 0x000fe4000f8e00ff */
[----:B------:R-:W-:Y:S02]  /*7200*/  IMAD.MOV.U32 R2, RZ, RZ, R9 ;  /* 0x000000ffff027224 */ /* 0x000fe400078e0009 */
[----:B------:R-:W-:Y:S02]  /*7210*/  IMAD.MOV.U32 R3, RZ, RZ, R8 ;  /* 0x000000ffff037224 */ /* 0x000fe400078e0008 */
[----:B------:R-:W-:-:S07]  /*7220*/  IMAD.SHL.U32 R18, R18, 0x20, RZ ;  /* 0x0000002012127824 */ /* 0x000fce00078e00ff */
.L_x_173:
[----:B------:R-:W0:Y:S01]  /*7230*/  S2R R5, SR_CgaCtaId ;  /* 0x0000000000057919 */ /* 0x000e220000008800 */
[----:B------:R-:W-:-:S04]  /*7240*/  MOV R4, 0x400 ;  /* 0x0000040000047802 */ /* 0x000fc80000000f00 */
[----:B0-----:R-:W-:Y:S02]  /*7250*/  LEA R10, R5, R4, 0x18 ;  /* 0x00000004050a7211 */ /* 0x001fe400078ec0ff */
[----:B------:R-:W-:Y:S01]  /*7260*/  SHF.L.U32 R4, R2, 0x1f, RZ ;  /* 0x0000001f02047819 */ /* 0x000fe200000006ff */
[----:B------:R-:W0:Y:S02]  /*7270*/  @!P3 LDC R5, c[0x0][0x500] ;  /* 0x00014000ff05bb82 */ /* 0x000e240000000800 */
[----:B------:R-:W-:-:S04]  /*7280*/  IMAD R7, R3, 0x8, R10 ;  /* 0x0000000803077824 */ /* 0x000fc800078e020a */
[----:B------:R-:W1:Y:S02]  /*7290*/  SYNCS.PHASECHK.TRANS64.TRYWAIT P1, [R7+URZ+0x20], R4 ;  /* 0x00002004070075a7 */ /* 0x000e64000802017f */
[----:B-1----:R-:W-:Y:S05]  /*72a0*/  @!P1 BRA `(.L_x_170) ;  /* 0x0000000c00f49947 */ /* 0x002fea0003800000 */
.L_x_192:
[----:B------:R-:W-:Y:S01]  /*72b0*/  UPRMT UR4, UR45, 0x9910, URZ ;  /* 0x000099102d047896 */ /* 0x000fe2000800003f */
[----:B0-----:R0:W-:Y:S03]  /*72c0*/  @!P3 SYNCS.ARRIVE.TRANS64 RZ, [R7+URZ], R5 ;  /* 0x0000000507ffb9a7 */ /* 0x0011e6000800003f */
[----:B------:R-:W-:-:S06]  /*72d0*/  UISETP.NE.AND UP0, UPT, UR4, 0x2, UPT ;  /* 0x000000020400788c */ /* 0x000fcc000bf05270 */
[----:B------:R-:W-:-:S13]  /*72e0*/  PLOP3.LUT P1, PT, PT, PT, UP0, 0x80, 0x0 ;  /* 0x000000000000781c */ /* 0x000fda0003f2f008 */
[----:B0-----:R-:W-:Y:S05]  /*72f0*/  @P1 BRA `(.L_x_171) ;  /* 0x0000000000041947 */ /* 0x001fea0003800000 */
[----:B------:R-:W-:Y:S01]  /*7300*/  BPT.TRAP 0x1 ;  /* 0x000000040000795c */ /* 0x000fe20000300000 */
.L_x_171:
[----:B------:R-:W-:Y:S05]  /*7310*/  @P0 BRA `(.L_x_172) ;  /* 0x0000000000040947 */ /* 0x000fea0003800000 */
[----:B------:R-:W-:Y:S01]  /*7320*/  BPT.TRAP 0x1 ;  /* 0x000000040000795c */ /* 0x000fe20000300000 */
.L_x_172:
[C---:B-1----:R-:W-:Y:S01]  /*7330*/  LEA R4, R3.reuse, UR44, 0x2 ;  /* 0x0000002c03047c11 */ /* 0x042fe2000f8e10ff */
[----:B------:R-:W-:Y:S01]  /*7340*/  VIADD R12, R12, 0xffffffff ;  /* 0xffffffff0c0c7836 */ /* 0x000fe20000000000 */
[----:B------:R-:W-:Y:S01]  /*7350*/  LEA R5, R3, UR21, 0xd ;  /* 0x0000001503057c11 */ /* 0x000fe2000f8e68ff */
[----:B------:R-:W-:Y:S01]  /*7360*/  UIADD3 UR4, UP0, UR30, 0xf0, URZ ;  /* 0x000000f01e047890 */ /* 0x000fe2000ff1e03f */
[----:B------:R-:W-:Y:S01]  /*7370*/  R2UR UR34, R11 ;  /* 0x000000000b2272ca */ /* 0x000fe200000e0000 */
[----:B------:R-:W-:Y:S01]  /*7380*/  IMAD.SHL.U32 R4, R4, 0x400, RZ ;  /* 0x0000040004047824 */ /* 0x000fe200078e00ff */
[----:B------:R-:W-:Y:S01]  /*7390*/  R2UR UR33, R7 ;  /* 0x00000000072172ca */ /* 0x000fe200000e0000 */
[--C-:B------:R-:W-:Y:S01]  /*73a0*/  IMAD R5, R5, 0x4, R10.reuse ;  /* 0x0000000405057824 */ /* 0x100fe200078e020a */
[----:B------:R-:W-:Y:S01]  /*73b0*/  R2UR UR36, R19 ;  /* 0x00000000132472ca */ /* 0x000fe200000e0000 */
[----:B------:R-:W-:Y:S01]  /*73c0*/  IMAD R4, R4, 0x4, R10 ;  /* 0x0000000404047824 */ /* 0x000fe200078e020a */
[----:B------:R-:W-:Y:S01]  /*73d0*/  R2UR UR35, R18 ;  /* 0x00000000122372ca */ /* 0x000fe200000e0000 */
[----:B------:R-:W-:Y:S01]  /*73e0*/  UIADD3 UR42, UP1, UR30, 0x1f0, URZ ;  /* 0x000001f01e2a7890 */ /* 0x000fe2000ff3e03f */
[----:B------:R-:W-:Y:S01]  /*73f0*/  R2UR UR8, R5 ;  /* 0x00000000050872ca */ /* 0x000fe200000e0000 */
[----:B------:R-:W-:Y:S01]  /*7400*/  UIADD3.X UR5, URZ, UR31, URZ, UP0, !UPT ;  /* 0x0000001f3f057290 */ /* 0x000fe200087fe43f */
[----:B------:R-:W-:Y:S01]  /*7410*/  R2UR UR24, R4 ;  /* 0x00000000041872ca */ /* 0x000fe200000e0000 */
[----:B------:R-:W-:Y:S01]  /*7420*/  UPRMT UR41, URZ, 0x5410, UR29 ;  /* 0x000054103f297896 */ /* 0x000fe2000800001d */
[----:B------:R-:W-:Y:S01]  /*7430*/  R2UR UR19, R6 ;  /* 0x00000000061372ca */ /* 0x000fe200000e0000 */
[----:B------:R-:W-:Y:S01]  /*7440*/  UIADD3 UR26, UR34, 0x20, URZ ;  /* 0x00000020221a7890 */ /* 0x000fe2000fffe03f */
[----:B------:R-:W-:Y:S01]  /*7450*/  ISETP.GT.AND P2, PT, R12, 0x1, PT ;  /* 0x000000010c00780c */ /* 0x000fe20003f44270 */
[----:B------:R-:W-:Y:S01]  /*7460*/  UIADD3.X UR43, URZ, UR31, URZ, UP1, !UPT ;  /* 0x0000001f3f2b7290 */ /* 0x000fe20008ffe43f */
[----:B------:R-:W-:Y:S01]  /*7470*/  VIADD R3, R3, 0x1 ;  /* 0x0000000103037836 */ /* 0x000fe20000000000 */
[----:B------:R-:W-:Y:S01]  /*7480*/  UPRMT UR47, URZ, 0x5410, UR23 ;  /* 0x000054103f2f7896 */ /* 0x000fe20008000017 */
[----:B------:R-:W-:Y:S01]  /*7490*/  VIADD R11, R11, 0x40 ;  /* 0x000000400b0b7836 */ /* 0x000fe20000000000 */
[----:B------:R-:W-:Y:S01]  /*74a0*/  UMOV UR6, 0x0 ;  /* 0x0000000000067882 */ /* 0x000fe20000000000 */
[----:B------:R-:W-:Y:S01]  /*74b0*/  UMOV UR7, 0x10000000 ;  /* 0x1000000000077882 */ /* 0x000fe20000000000 */
[----:B------:R-:W-:Y:S01]  /*74c0*/  UIADD3 UR16, UR8, 0x10180, URZ ;  /* 0x0001018008107890 */ /* 0x000fe2000fffe03f */
[----:B------:R-:W-:Y:S01]  /*74d0*/  ISETP.NE.AND P1, PT, R3, 0x4, PT ;  /* 0x000000040300780c */ /* 0x000fe20003f25270 */
[----:B------:R-:W-:-:S02]  /*74e0*/  UIADD3 UR32, UR24, 0x180, URZ ;  /* 0x0000018018207890 */ /* 0x000fc4000fffe03f */
[----:B------:R-:W-:Y:S01]  /*74f0*/  UIADD3 UR24, UR24, 0x2180, URZ ;  /* 0x0000218018187890 */ /* 0x000fe2000fffe03f */
[----:B------:R-:W-:Y:S01]  /*7500*/  SEL R5, RZ, 0x1, P1 ;  /* 0x00000001ff057807 */ /* 0x000fe20000800000 */
[----:B------:R-:W-:Y:S01]  /*7510*/  UIADD3 UR8, UR8, 0x14180, URZ ;  /* 0x0001418008087890 */ /* 0x000fe2000fffe03f */
[----:B------:R-:W-:Y:S01]  /*7520*/  SEL R3, R3, RZ, P1 ;  /* 0x000000ff03037207 */ /* 0x000fe20000800000 */
[----:B------:R-:W-:Y:S01]  /*7530*/  UMOV UR25, UR33 ;  /* 0x0000002100197c82 */ /* 0x000fe20008000000 */
[----:B------:R-:W-:Y:S01]  /*7540*/  UMOV UR28, UR36 ;  /* 0x00000024001c7c82 */ /* 0x000fe20008000000 */
[----:B------:R-:W-:Y:S01]  /*7550*/  UMOV UR27, UR35 ;  /* 0x00000023001b7c82 */ /* 0x000fe20008000000 */
[----:B------:R-:W-:Y:S01]  /*7560*/  UMOV UR17, UR33 ;  /* 0x0000002100117c82 */ /* 0x000fe20008000000 */
[----:B------:R-:W-:Y:S01]  /*7570*/  UMOV UR18, UR34 ;  /* 0x0000002200127c82 */ /* 0x000fe20008000000 */
[----:B------:R-:W-:Y:S01]  /*7580*/  UMOV UR20, UR36 ;  /* 0x0000002400147c82 */ /* 0x000fe20008000000 */
[----:B------:R0:W-:Y:S01]  /*7590*/  UTMALDG.3D.MULTICAST [UR32], [UR4], UR41, desc[UR6] ;  /* 0x00000620040073b4 */ /* 0x0001e20008011829 */
[----:B------:R-:W-:Y:S01]  /*75a0*/  UMOV UR9, UR33 ;  /* 0x0000002100097c82 */ /* 0x000fe20008000000 */
[----:B------:R-:W-:Y:S01]  /*75b0*/  UMOV UR11, UR19 ;  /* 0x00000013000b7c82 */ /* 0x000fe20008000000 */
[----:B------:R-:W-:Y:S01]  /*75c0*/  UMOV UR12, UR36 ;  /* 0x00000024000c7c82 */ /* 0x000fe20008000000 */
[----:B------:R-:W-:Y:S01]  /*75d0*/  UMOV UR10, UR26 ;  /* 0x0000001a000a7c82 */ /* 0x000fe20008000000 */
[----:B------:R-:W-:Y:S01]  /*75e0*/  LOP3.LUT R2, R2, R5, RZ, 0x3c, !PT ;  /* 0x0000000502027212 */ /* 0x000fe200078e3cff */
[----:B------:R0:W-:Y:S01]  /*75f0*/  UTMALDG.3D.MULTICAST [UR24], [UR4], UR41, desc[UR6] ;  /* 0x00000618040073b4 */ /* 0x0001e20008011829 */
[----:B------:R0:W-:Y:S01]  /*7600*/  UTMALDG.3D.MULTICAST [UR16], [UR42], UR47, desc[UR6] ;  /* 0x000006102a0073b4 */ /* 0x0001e2000801182f */
[----:B------:R0:W-:Y:S02]  /*7610*/  UTMALDG.3D.MULTICAST [UR8], [UR42], UR47, desc[UR6] ;  /* 0x000006082a0073b4 */ /* 0x0001e4000801182f */
[----:B0-----:R-:W-:Y:S05]  /*7620*/  @P2 BRA `(.L_x_173) ;  /* 0xfffffffc00002947 */ /* 0x001fea000383ffff */
.L_x_169:
[----:B------:R-:W-:Y:S05]  /*7630*/  BSYNC B1 ;  /* 0x0000000000017941 */ /* 0x000fea0003800000 */
.L_x_168:
[----:B------:R-:W-:Y:S01]  /*7640*/  LOP3.LUT P4, RZ, R0, 0xff, RZ, 0xc0, !PT ;  /* 0x000000ff00ff7812 */ /* 0x000fe2000788c0ff */
[----:B------:R-:W-:Y:S01]  /*7650*/  VIADD R8, R8, UR37 ;  /* 0x0000002508087c36 */ /* 0x000fe20008000000 */
[----:B------:R-:W-:Y:S01]  /*7660*/  ULDC.64 UR4, c[0x0][0x650] ;  /* 0x0001940000047ab9 */ /* 0x000fe20000000a00 */
[----:B------:R-:W-:Y:S01]  /*7670*/  BSSY B1, `(.L_x_174) ;  /* 0x000006f000017945 */ /* 0x000fe20003800000 */
[----:B------:R-:W-:Y:S02]  /*7680*/  IMAD.MOV.U32 R18, RZ, RZ, -0x1 ;  /* 0xffffffffff127424 */ /* 0x000fe400078e00ff */
[----:B------:R-:W-:Y:S01]  /*7690*/  SHF.R.U32.HI R0, RZ, 0x2, R8 ;  /* 0x00000002ff007819 */ /* 0x000fe20000011608 */
[----:B------:R-:W-:Y:S01]  /*76a0*/  IMAD.MOV.U32 R19, RZ, RZ, -0x1 ;  /* 0xffffffffff137424 */ /* 0x000fe200078e00ff */
[----:B------:R-:W-:Y:S02]  /*76b0*/  ISETP.GT.U32.AND P1, PT, R8, 0x3, PT ;  /* 0x000000030800780c */ /* 0x000fe40003f24070 */
[----:B------:R-:W-:-:S02]  /*76c0*/  LOP3.LUT R0, R0, 0x1, RZ, 0xc0, !PT ;  /* 0x0000000100007812 */ /* 0x000fc400078ec0ff */
[----:B------:R-:W-:Y:S01]  /*76d0*/  LOP3.LUT R8, R8, 0x3, RZ, 0xc0, !PT ;  /* 0x0000000308087812 */ /* 0x000fe200078ec0ff */
[----:B------:R-:W0:Y:S01]  /*76e0*/  @P4 S2R R3, SR_CgaCtaId ;  /* 0x0000000000034919 */ /* 0x000e220000008800 */
[----:B------:R-:W-:Y:S02]  /*76f0*/  @P4 MOV R2, 0x400 ;  /* 0x0000040000024802 */ /* 0x000fe40000000f00 */
[----:B------:R-:W-:Y:S02]  /*7700*/  ISETP.NE.U32.AND P2, PT, R0, 0x1, PT ;  /* 0x000000010000780c */ /* 0x000fe40003f45070 */
[----:B0-----:R-:W-:Y:S01]  /*7710*/  @P4 LEA R2, R3, R2, 0x18 ;  /* 0x0000000203024211 */ /* 0x001fe200078ec0ff */
[----:B------:R-:W-:-:S03]  /*7720*/  IMAD.U32 R3, RZ, RZ, UR37 ;  /* 0x00000025ff037e24 */ /* 0x000fc6000f8e00ff */
[----:B------:R0:W-:Y:S01]  /*7730*/  @P4 SYNCS.ARRIVE.TRANS64.A1T0 RZ, [R2+URZ+0x78], RZ ;  /* 0x000078ff02ff49a7 */ /* 0x0001e2000810003f */
[----:B------:R-:W-:Y:S02]  /*7740*/  IADD3 R16, P4, R16, UR52, RZ ;  /* 0x0000003410107c10 */ /* 0x000fe4000ff9e0ff */
[----:B------:R-:W-:Y:S02]  /*7750*/  ISETP.LT.U32.AND P1, PT, R3, 0x4, P1 ;  /* 0x000000040300780c */ /* 0x000fe40000f21070 */
[----:B------:R-:W-:Y:S02]  /*7760*/  IADD3.X R17, R17, UR39, RZ, P4, !PT ;  /* 0x0000002711117c10 */ /* 0x000fe4000a7fe4ff */
[----:B------:R-:W-:Y:S02]  /*7770*/  ISETP.GE.U32.AND P4, PT, R16, UR4, PT ;  /* 0x0000000410007c0c */ /* 0x000fe4000bf86070 */
[----:B------:R-:W-:Y:S02]  /*7780*/  SEL R0, RZ, 0x1, !P1 ;  /* 0x00000001ff007807 */ /* 0x000fe40004800000 */
[----:B------:R-:W-:-:S02]  /*7790*/  ISETP.GE.U32.AND.EX P1, PT, R17, UR5, PT, P4 ;  /* 0x0000000511007c0c */ /* 0x000fc4000bf26140 */
[----:B------:R-:W-:Y:S02]  /*77a0*/  ISETP.GT.U32.AND P2, PT, R3, 0x3, !P2 ;  /* 0x000000030300780c */ /* 0x000fe40005744070 */
[----:B------:R-:W-:Y:S02]  /*77b0*/  PRMT R3, RZ, 0x7610, R3 ;  /* 0x00007610ff037816 */ /* 0x000fe40000000003 */
[----:B0-----:R-:W-:-:S04]  /*77c0*/  SEL R2, RZ, 0x1, !P2 ;  /* 0x00000001ff027807 */ /* 0x001fc80005000000 */
[--C-:B------:R-:W-:Y:S01]  /*77d0*/  LOP3.LUT R9, R2, R9, R0.reuse, 0x96, !PT ;  /* 0x0000000902097212 */ /* 0x100fe200078e9600 */
[----:B------:R-:W-:Y:S01]  /*77e0*/  IMAD.MOV.U32 R2, RZ, RZ, -0x1 ;  /* 0xffffffffff027424 */ /* 0x000fe200078e00ff */
[----:B------:R-:W-:Y:S01]  /*77f0*/  PRMT R0, RZ, 0x7610, R0 ;  /* 0x00007610ff007816 */ /* 0x000fe20000000000 */
[----:B------:R-:W-:Y:S06]  /*7800*/  @P1 BRA `(.L_x_175) ;  /* 0x0000000400541947 */ /* 0x000fec0003800000 */
[----:B------:R-:W0:Y:S01]  /*7810*/  S2UR UR4, SR_CTAID.X ;  /* 0x00000000000479c3 */ /* 0x000e220000002500 */
[----:B------:R-:W-:Y:S01]  /*7820*/  ULDC.64 UR6, c[0x0][0x628] ;  /* 0x00018a0000067ab9 */ /* 0x000fe20000000a00 */
[----:B------:R-:W-:Y:S01]  /*7830*/  ULDC UR5, c[0x0][0x150] ;  /* 0x0000540000057ab9 */ /* 0x000fe20000000800 */
[----:B------:R-:W-:Y:S01]  /*7840*/  ISETP.NE.U32.AND P1, PT, RZ, UR6, PT ;  /* 0x00000006ff007c0c */ /* 0x000fe2000bf25070 */
[----:B------:R-:W-:Y:S01]  /*7850*/  ULDC UR8, c[0x0][0x630] ;  /* 0x00018c0000087ab9 */ /* 0x000fe20000000800 */
[----:B------:R-:W-:Y:S01]  /*7860*/  ULDC UR10, c[0x0][0x154] ;  /* 0x00005500000a7ab9 */ /* 0x000fe20000000800 */
[----:B------:R-:W-:Y:S01]  /*7870*/  IMAD.MOV.U32 R2, RZ, RZ, R16 ;  /* 0x000000ffff027224 */ /* 0x000fe200078e0010 */
[----:B------:R-:W-:Y:S01]  /*7880*/  ISETP.NE.AND.EX P1, PT, RZ, UR7, PT, P1 ;  /* 0x00000007ff007c0c */ /* 0x000fe2000bf25310 */
[----:B------:R-:W1:Y:S01]  /*7890*/  S2UR UR9, SR_CTAID.Y ;  /* 0x00000000000979c3 */ /* 0x000e620000002600 */
[----:B0-----:R-:W-:-:S05]  /*78a0*/  I2FP.F32.U32 R3, UR4 ;  /* 0x0000000400037c45 */ /* 0x001fca0008201000 */
[----:B------:R-:W-:Y:S01]  /*78b0*/  FMUL R10, R3, UR5 ;  /* 0x00000005030a7c20 */ /* 0x000fe20008400000 */
[----:B------:R-:W-:-:S05]  /*78c0*/  IMAD.MOV.U32 R3, RZ, RZ, R17 ;  /* 0x000000ffff037224 */ /* 0x000fca00078e0011 */
[----:B------:R-:W-:Y:S05]  /*78d0*/  @!P1 BRA `(.L_x_176) ;  /* 0x0000000000289947 */ /* 0x000fea0003800000 */
[----:B------:R-:W-:Y:S02]  /*78e0*/  ULDC UR5, c[0x0][0x634] ;  /* 0x00018d0000057ab9 */ /* 0x000fe40000000800 */
[----:B------:R-:W-:-:S05]  /*78f0*/  IADD3 R7, P1, R16, UR5, RZ ;  /* 0x0000000510077c10 */ /* 0x000fca000ff3e0ff */
[----:B------:R-:W-:-:S04]  /*7900*/  IMAD.X R11, RZ, RZ, R17, P1 ;  /* 0x000000ffff0b7224 */ /* 0x000fc800008e0611 */
[----:B------:R-:W-:-:S04]  /*7910*/  IMAD.WIDE.U32 R4, R11, UR6, RZ ;  /* 0x000000060b047c25 */ /* 0x000fc8000f8e00ff */
[----:B------:R-:W-:-:S04]  /*7920*/  IMAD.WIDE.U32 R4, P1, R7, UR7, R4 ;  /* 0x0000000707047c25 */ /* 0x000fc8000f820004 */
[----:B------:R-:W-:-:S04]  /*7930*/  IMAD.WIDE.U32 R6, R7, UR6, RZ ;  /* 0x0000000607067c25 */ /* 0x000fc8000f8e00ff */
[----:B------:R-:W-:Y:S01]  /*7940*/  IMAD.X R3, RZ, RZ, RZ, P1 ;  /* 0x000000ffff037224 */ /* 0x000fe200008e06ff */
[----:B------:R-:W-:Y:S01]  /*7950*/  IADD3 RZ, P1, R7, R4, RZ ;  /* 0x0000000407ff7210 */ /* 0x000fe20007f3e0ff */
[----:B------:R-:W-:-:S04]  /*7960*/  IMAD.MOV.U32 R2, RZ, RZ, R5 ;  /* 0x000000ffff027224 */ /* 0x000fc800078e0005 */
[----:B------:R-:W-:-:S08]  /*7970*/  IMAD.WIDE.U32.X R2, R11, UR7, R2, P1 ;  /* 0x000000070b027c25 */ /* 0x000fd000088e0402 */
.L_x_176:
[--C-:B------:R-:W-:Y:S01]  /*7980*/  SHF.R.U64 R19, R2, UR8, R3.reuse ;  /* 0x0000000802137c19 */ /* 0x100fe20008001203 */
[----:B------:R-:W0:Y:S01]  /*7990*/  F2I.U32.TRUNC.NTZ R10, R10 ;  /* 0x0000000a000a7305 */ /* 0x000e22000020f000 */
[----:B------:R-:W-:Y:S01]  /*79a0*/  SHF.R.U32.HI R2, RZ, UR8, R3 ;  /* 0x00000008ff027c19 */ /* 0x000fe20008011603 */
[----:B------:R-:W-:Y:S01]  /*79b0*/  ULDC.64 UR6, c[0x0][0x620] ;  /* 0x0001880000067ab9 */ /* 0x000fe20000000a00 */
[----:B------:R-:W-:Y:S01]  /*79c0*/  IADD3 R5, P1, RZ, -R19, RZ ;  /* 0x80000013ff057210 */ /* 0x000fe20007f3e0ff */
[----:B------:R-:W2:Y:S01]  /*79d0*/  LDC R15, c[0x0][0x610] ;  /* 0x00018400ff0f7b82 */ /* 0x000ea20000000800 */
[----:B-1----:R-:W-:Y:S01]  /*79e0*/  I2FP.F32.U32 R4, UR9 ;  /* 0x0000000900047c45 */ /* 0x002fe20008201000 */
[----:B------:R-:W-:Y:S01]  /*79f0*/  ULDC UR8, c[0x0][0x658] ;  /* 0x0001960000087ab9 */ /* 0x000fe20000000800 */
[----:B------:R-:W-:Y:S01]  /*7a00*/  ULDC UR12, c[0x0][0x648] ;  /* 0x00019200000c7ab9 */ /* 0x000fe20000000800 */
[----:B------:R-:W-:Y:S02]  /*7a10*/  IMAD.X R2, RZ, RZ, ~R2, P1 ;  /* 0x000000ffff027224 */ /* 0x000fe400008e0e02 */
[----:B------:R-:W-:Y:S01]  /*7a20*/  FMUL R6, R4, UR10 ;  /* 0x0000000a04067c20 */ /* 0x000fe20008400000 */
[----:B------:R-:W-:Y:S01]  /*7a30*/  ULDC.64 UR10, c[0x0][0x640] ;  /* 0x00019000000a7ab9 */ /* 0x000fe20000000a00 */
[----:B------:R-:W-:Y:S01]  /*7a40*/  IMAD R4, R2, UR6, RZ ;  /* 0x0000000602047c24 */ /* 0x000fe2000f8e02ff */
[----:B------:R-:W-:Y:S01]  /*7a50*/  ISETP.NE.U32.AND P1, PT, RZ, UR10, PT ;  /* 0x0000000aff007c0c */ /* 0x000fe2000bf25070 */
[C---:B------:R-:W-:Y:S01]  /*7a60*/  IMAD.WIDE.U32 R2, R5.reuse, UR6, R16 ;  /* 0x0000000605027c25 */ /* 0x040fe2000f8e0010 */
[----:B0-----:R-:W-:Y:S01]  /*7a70*/  R2UR UR5, R10 ;  /* 0x000000000a0572ca */ /* 0x001fe200000e0000 */
[----:B------:R-:W0:Y:S01]  /*7a80*/  F2I.U32.TRUNC.NTZ R6, R6 ;  /* 0x0000000600067305 */ /* 0x000e22000020f000 */
[----:B------:R-:W-:Y:S01]  /*7a90*/  ULDC UR6, c[0x0][0x618] ;  /* 0x0001860000067ab9 */ /* 0x000fe20000000800 */
[----:B------:R-:W-:Y:S01]  /*7aa0*/  IMAD R5, R5, UR7, R4 ;  /* 0x0000000705057c24 */ /* 0x000fe2000f8e0204 */
[----:B------:R-:W-:-:S03]  /*7ab0*/  ISETP.NE.AND.EX P1, PT, RZ, UR11, PT, P1 ;  /* 0x0000000bff007c0c */ /* 0x000fc6000bf25310 */
[----:B------:R-:W-:-:S05]  /*7ac0*/  IMAD.IADD R3, R3, 0x1, R5 ;  /* 0x0000000103037824 */ /* 0x000fca00078e0205 */
[--C-:B------:R-:W-:Y:S02]  /*7ad0*/  SHF.R.U64 R10, R2, UR6, R3.reuse ;  /* 0x00000006020a7c19 */ /* 0x100fe40008001203 */
[----:B------:R-:W-:Y:S01]  /*7ae0*/  SHF.R.U32.HI R3, RZ, UR6, R3 ;  /* 0x00000006ff037c19 */ /* 0x000fe20008011603 */
[----:B------:R-:W-:Y:S01]  /*7af0*/  ULDC UR6, c[0x0][0x608] ;  /* 0x0001820000067ab9 */ /* 0x000fe20000000800 */
[----:B0-----:R-:W-:Y:S02]  /*7b00*/  R2UR UR7, R6 ;  /* 0x00000000060772ca */ /* 0x001fe400000e0000 */
[--C-:B------:R-:W-:Y:S02]  /*7b10*/  SHF.R.U64 R12, R10, UR6, R3.reuse ;  /* 0x000000060a0c7c19 */ /* 0x100fe40008001203 */
[----:B------:R-:W-:Y:S01]  /*7b20*/  SHF.R.U32.HI R3, RZ, UR6, R3 ;  /* 0x00000006ff037c19 */ /* 0x000fe20008011603 */
[----:B------:R-:W-:-:S03]  /*7b30*/  UIADD3 UR6, -UR5, URZ, URZ ;  /* 0x0000003f05067290 */ /* 0x000fc6000fffe13f */
[--C-:B------:R-:W-:Y:S01]  /*7b40*/  SHF.R.U64 R13, R12, UR8, R3.reuse ;  /* 0x000000080c0d7c19 */ /* 0x100fe20008001203 */
[----:B------:R-:W-:Y:S01]  /*7b50*/  ULDC UR5, c[0x0][0x144] ;  /* 0x0000510000057ab9 */ /* 0x000fe20000000800 */
[----:B------:R-:W-:-:S03]  /*7b60*/  SHF.R.U32.HI R3, RZ, UR8, R3 ;  /* 0x00000008ff037c19 */ /* 0x000fc60008011603 */
[----:B------:R-:W-:Y:S01]  /*7b70*/  IMAD.MOV.U32 R2, RZ, RZ, R13 ;  /* 0x000000ffff027224 */ /* 0x000fe200078e000d */
[----:B------:R-:W-:Y:S06]  /*7b80*/  @!P1 BRA `(.L_x_177) ;  /* 0x0000000000289947 */ /* 0x000fec0003800000 */
        /* <DEDUP_REMOVED lines=10> */
.L_x_177:
[----:B------:R-:W-:Y:S01]  /*7c30*/  UISETP.NE.AND UP0, UPT, UR38, URZ, UPT ;  /* 0x0000003f2600728c */ /* 0x000fe2000bf05270 */
[----:B------:R-:W-:Y:S01]  /*7c40*/  SHF.R.U64 R3, R2, UR12, R3 ;  /* 0x0000000c02037c19 */ /* 0x000fe20008001203 */
[----:B------:R-:W-:Y:S01]  /*7c50*/  UIADD3 UR7, -UR7, URZ, URZ ;  /* 0x0000003f07077290 */ /* 0x000fe2000fffe13f */
[----:B------:R-:W-:Y:S01]  /*7c60*/  LOP3.LUT R2, R12, UR22, RZ, 0xc0, !PT ;  /* 0x000000160c027c12 */ /* 0x000fe2000f8ec0ff */
[----:B------:R-:W-:Y:S01]  /*7c70*/  UIMAD UR4, UR5, UR6, UR4 ;  /* 0x00000006050472a4 */ /* 0x000fe2000f8e0204 */
[----:B------:R-:W-:Y:S01]  /*7c80*/  LOP3.LUT R5, R10, UR14, RZ, 0xc0, !PT ;  /* 0x0000000e0a057c12 */ /* 0x000fe2000f8ec0ff */
[----:B------:R-:W-:Y:S01]  /*7c90*/  IMAD.MOV R4, RZ, RZ, -R3 ;  /* 0x000000ffff047224 */ /* 0x000fe200078e0a03 */
[----:B------:R-:W-:Y:S01]  /*7ca0*/  ULDC UR5, c[0x0][0x148] ;  /* 0x0000520000057ab9 */ /* 0x000fe20000000800 */
[----:B------:R-:W-:Y:S01]  /*7cb0*/  IMAD R18, R3, UR13, R2 ;  /* 0x0000000d03127c24 */ /* 0x000fe2000f8e0202 */
[----:B------:R-:W-:Y:S01]  /*7cc0*/  PLOP3.LUT P1, PT, PT, PT, UP0, 0x80, 0x0 ;  /* 0x000000000000781c */ /* 0x000fe20003f2f008 */
[----:B------:R-:W-:Y:S01]  /*7cd0*/  IMAD.MOV.U32 R3, RZ, RZ, 0x1 ;  /* 0x00000001ff037424 */ /* 0x000fe200078e00ff */
[----:B------:R-:W-:-:S03]  /*7ce0*/  @UP0 UIMAD UR4, UR5, UR7, UR9 ;  /* 0x00000007050402a4 */ /* 0x000fc6000f8e0209 */
[----:B------:R-:W-:Y:S02]  /*7cf0*/  ULDC UR5, c[0x0][0x638] ;  /* 0x00018e0000057ab9 */ /* 0x000fe40000000800 */
[----:B------:R-:W-:Y:S02]  /*7d00*/  IMAD R2, R4, UR5, R13 ;  /* 0x0000000504027c24 */ /* 0x000fe4000f8e020d */
[----:B--2---:R-:W-:Y:S01]  /*7d10*/  IMAD R18, R18, R15, UR4 ;  /* 0x0000000412127e24 */ /* 0x004fe2000f8e020f */
[----:B------:R-:W-:Y:S02]  /*7d20*/  ULDC UR4, c[0x0][0x600] ;  /* 0x0001800000047ab9 */ /* 0x000fe40000000800 */
[----:B------:R-:W-:-:S05]  /*7d30*/  IMAD R5, R2, UR4, R5 ;  /* 0x0000000402057c24 */ /* 0x000fca000f8e0205 */
[----:B------:R-:W-:Y:S02]  /*7d40*/  SEL R2, R5, R18, !P1 ;  /* 0x0000001205027207 */ /* 0x000fe40004800000 */
[----:B------:R-:W-:-:S07]  /*7d50*/  SEL R18, R18, R5, !P1 ;  /* 0x0000000512127207 */ /* 0x000fce0004800000 */
.L_x_175:
[----:B------:R-:W-:Y:S05]  /*7d60*/  BSYNC B1 ;  /* 0x0000000000017941 */ /* 0x000fea0003800000 */
.L_x_174:
[----:B------:R-:W-:-:S13]  /*7d70*/  LOP3.LUT P1, RZ, R3, 0xff, RZ, 0xc0, !PT ;  /* 0x000000ff03ff7812 */ /* 0x000fda000782c0ff */
[----:B------:R-:W-:Y:S05]  /*7d80*/  @P1 BRA `(.L_x_178) ;  /* 0xfffffff000f01947 */ /* 0x000fea000383ffff */
[----:B------:R-:W-:Y:S05]  /*7d90*/  BSYNC B0 ;  /* 0x0000000000007941 */ /* 0x000fea0003800000 */
.L_x_166:
[----:B------:R-:W-:-:S03]  /*7da0*/  UMOV UR4, 0xffffffff ;  /* 0xffffffff00047882 */ /* 0x000fc60000000000 */
[----:B------:R-:W-:Y:S05]  /*7db0*/  BRA.DIV UR4, `(.L_x_179) ;  /* 0x0000000604447947 */ /* 0x000fea000b800000 */
[----:B------:R-:W-:-:S13]  /*7dc0*/  ELECT P6, URZ, PT ;  /* 0x00000000003f782f */ /* 0x000fda00038c0000 */
.L_x_195:
[----:B------:R-:W-:Y:S04]  /*7dd0*/  BSSY B0, `(.L_x_180) ;  /* 0x000002c000007945 */ /* 0x000fe80003800000 */
[----:B------:R-:W-:Y:S05]  /*7de0*/  @!P6 BRA `(.L_x_181) ;  /* 0x0000000000a8e947 */ /* 0x000fea0003800000 */
[----:B------:R-:W-:-:S04]  /*7df0*/  ULOP3.LUT UR4, UR40, 0x2, URZ, 0xfc, !UPT ;  /* 0x0000000228047892 */ /* 0x000fc8000f8efc3f */
[----:B------:R-:W-:-:S06]  /*7e00*/  UISETP.NE.AND UP0, UPT, UR4, 0x3, UPT ;  /* 0x000000030400788c */ /* 0x000fcc000bf05270 */
[----:B------:R-:W-:-:S13]  /*7e10*/  PLOP3.LUT P0, PT, PT, PT, UP0, 0x80, 0x0 ;  /* 0x000000000000781c */ /* 0x000fda0003f0f008 */
[----:B------:R-:W-:Y:S05]  /*7e20*/  @!P0 BRA `(.L_x_182) ;  /* 0x0000000000048947 */ /* 0x000fea0003800000 */
[----:B------:R-:W-:Y:S01]  /*7e30*/  BPT.TRAP 0x1 ;  /* 0x000000040000795c */ /* 0x000fe20000300000 */
.L_x_182:
[----:B------:R-:W0:Y:S01]  /*7e40*/  S2R R3, SR_CgaCtaId ;  /* 0x0000000000037919 */ /* 0x000e220000008800 */
[----:B------:R-:W-:Y:S02]  /*7e50*/  MOV R0, 0x400 ;  /* 0x0000040000007802 */ /* 0x000fe40000000f00 */
[----:B------:R-:W-:Y:S02]  /*7e60*/  SHF.L.U32 R2, R9, 0x1f, RZ ;  /* 0x0000001f09027819 */ /* 0x000fe400000006ff */
[----:B0-----:R-:W-:-:S05]  /*7e70*/  LEA R3, R3, R0, 0x18 ;  /* 0x0000000003037211 */ /* 0x001fca00078ec0ff */
[----:B------:R-:W-:-:S04]  /*7e80*/  VIADD R3, R3, 0x20 ;  /* 0x0000002003037836 */ /* 0x000fc80000000000 */
[C---:B------:R-:W-:Y:S02]  /*7e90*/  IMAD R5, R8.reuse, 0x8, R3 ;  /* 0x0000000808057824 */ /* 0x040fe400078e0203 */
[----:B------:R-:W-:Y:S02]  /*7ea0*/  VIADD R8, R8, 0x1 ;  /* 0x0000000108087836 */ /* 0x000fe40000000000 */
[----:B------:R-:W0:Y:S03]  /*7eb0*/  SYNCS.PHASECHK.TRANS64.TRYWAIT P0, [R5+URZ], R2 ;  /* 0x00000002050075a7 */ /* 0x000e26000800017f */
[----:B------:R-:W-:-:S04]  /*7ec0*/  ISETP.NE.AND P1, PT, R8, 0x4, PT ;  /* 0x000000040800780c */ /* 0x000fc80003f25270 */
[----:B------:R-:W-:Y:S02]  /*7ed0*/  SEL R0, RZ, 0x1, P1 ;  /* 0x00000001ff007807 */ /* 0x000fe40000800000 */
[----:B------:R-:W-:Y:S02]  /*7ee0*/  SEL R8, R8, RZ, P1 ;  /* 0x000000ff08087207 */ /* 0x000fe40000800000 */
[----:B------:R-:W-:-:S03]  /*7ef0*/  LOP3.LUT R9, R9, R0, RZ, 0x3c, !PT ;  /* 0x0000000009097212 */ /* 0x000fc600078e3cff */
[----:B------:R-:W-:Y:S01]  /*7f00*/  IMAD R7, R8, 0x8, R3 ;  /* 0x0000000808077824 */ /* 0x000fe200078e0203 */
[----:B------:R-:W-:Y:S01]  /*7f10*/  SHF.L.U32 R4, R9, 0x1f, RZ ;  /* 0x0000001f09047819 */ /* 0x000fe200000006ff */
[----:B0-----:R-:W-:Y:S06]  /*7f20*/  @!P0 BRA `(.L_x_183) ;  /* 0x0000000400088947 */ /* 0x001fec0003800000 */
.L_x_196:
[----:B------:R-:W1:Y:S01]  /*7f30*/  SYNCS.PHASECHK.TRANS64.TRYWAIT P0, [R7+URZ], R4 ;  /* 0x00000004070075a7 */ /* 0x000e62000800017f */
[----:B------:R-:W-:-:S05]  /*7f40*/  VIADD R0, R8, 0x1 ;  /* 0x0000000108007836 */ /* 0x000fca0000000000 */
[----:B------:R-:W-:-:S04]  /*7f50*/  ISETP.NE.AND P1, PT, R0, 0x4, PT ;  /* 0x000000040000780c */ /* 0x000fc80003f25270 */
[----:B0-----:R-:W-:Y:S02]  /*7f60*/  SEL R2, RZ, 0x1, P1 ;  /* 0x00000001ff027807 */ /* 0x001fe40000800000 */
[----:B------:R-:W-:Y:S02]  /*7f70*/  SEL R0, R0, RZ, P1 ;  /* 0x000000ff00007207 */ /* 0x000fe40000800000 */
[----:B------:R-:W-:-:S03]  /*7f80*/  LOP3.LUT R9, R9, R2, RZ, 0x3c, !PT ;  /* 0x0000000209097212 */ /* 0x000fc600078e3cff */
[----:B------:R-:W-:Y:S01]  /*7f90*/  IMAD R6, R0, 0x8, R3 ;  /* 0x0000000800067824 */ /* 0x000fe200078e0203 */
[----:B------:R-:W-:Y:S01]  /*7fa0*/  SHF.L.U32 R5, R9, 0x1f, RZ ;  /* 0x0000001f09057819 */ /* 0x000fe200000006ff */
[----:B-1----:R-:W-:Y:S06]  /*7fb0*/  @!P0 BRA `(.L_x_184) ;  /* 0x0000000000f88947 */ /* 0x002fec0003800000 */
.L_x_197:
[----:B------:R-:W1:Y:S01]  /*7fc0*/  SYNCS.PHASECHK.TRANS64.TRYWAIT P0, [R6+URZ], R5 ;  /* 0x00000005060075a7 */ /* 0x000e62000800017f */
[----:B------:R-:W-:-:S05]  /*7fd0*/  VIADD R0, R0, 0x1 ;  /* 0x0000000100007836 */ /* 0x000fca0000000000 */
[----:B------:R-:W-:-:S04]  /*7fe0*/  ISETP.NE.AND P1, PT, R0, 0x4, PT ;  /* 0x000000040000780c */ /* 0x000fc80003f25270 */
[----:B------:R-:W-:Y:S02]  /*7ff0*/  SEL R2, RZ, 0x1, P1 ;  /* 0x00000001ff027807 */ /* 0x000fe40000800000 */
[----:B------:R-:W-:Y:S02]  /*8000*/  SEL R0, R0, RZ, P1 ;  /* 0x000000ff00007207 */ /* 0x000fe40000800000 */
[----:B------:R-:W-:Y:S01]  /*8010*/  LOP3.LUT R2, R9, R2, RZ, 0x3c, !PT ;  /* 0x0000000209027212 */ /* 0x000fe200078e3cff */
[----:B-1----:R-:W-:Y:S06]  /*8020*/  @!P0 BRA `(.L_x_185) ;  /* 0x0000000000f08947 */ /* 0x002fec0003800000 */
.L_x_198:
[----:B------:R-:W-:Y:S01]  /*8030*/  IMAD R3, R0, 0x8, R3 ;  /* 0x0000000800037824 */ /* 0x000fe200078e0203 */
[----:B------:R-:W-:-:S07]  /*8040*/  SHF.L.U32 R0, R2, 0x1f, RZ ;  /* 0x0000001f02007819 */ /* 0x000fce00000006ff */
.L_x_186:
[----:B--2---:R2:W3:Y:S02]  /*8050*/  SYNCS.PHASECHK.TRANS64.TRYWAIT P0, [R3+URZ], R0 ;  /* 0x00000000030075a7 */ /* 0x0044e4000800017f */
[----:B---3--:R-:W-:Y:S05]  /*8060*/  @!P0 NANOSLEEP.SYNCS 0x989680 ;  /* 0x009896800000895d */ /* 0x008fea0003900000 */
[----:B------:R-:W3:Y:S02]  /*8070*/  @!P0 SYNCS.PHASECHK.TRANS64 P0, [R3+URZ], R0 ;  /* 0x00000000030085a7 */ /* 0x000ee4000800007f */
[----:B---3--:R-:W-:Y:S05]  /*8080*/  @!P0 BRA `(.L_x_186) ;  /* 0xfffffffc00f08947 */ /* 0x008fea000383ffff */
.L_x_181:
[----:B------:R-:W-:Y:S05]  /*8090*/  BSYNC B0 ;  /* 0x0000000000007941 */ /* 0x000fea0003800000 */
.L_x_180:
[----:B------:R-:W-:Y:S05]  /*80a0*/  EXIT ;  /* 0x000000000000794d */ /* 0x000fea0003800000 */
.L_x_18:
[----:B0-----:R0:W1:Y:S02]  /*80b0*/  SYNCS.PHASECHK.TRANS64.TRYWAIT P0, [R97+URZ+-0x8], R0 ;  /* 0xfffff800610075a7 */ /* 0x001064000800017f */
[----:B-1----:R-:W-:Y:S05]  /*80c0*/  @!P0 NANOSLEEP.SYNCS 0x989680 ;  /* 0x009896800000895d */ /* 0x002fea0003900000 */
[----:B------:R-:W1:Y:S02]  /*80d0*/  @!P0 SYNCS.PHASECHK.TRANS64 P0, [R97+URZ+-0x8], R0 ;  /* 0xfffff800610085a7 */ /* 0x000e64000800007f */
[----:B-1----:R-:W-:Y:S05]  /*80e0*/  @!P0 BRA `(.L_x_18) ;  /* 0xfffffffc00f08947 */ /* 0x002fea000383ffff */
[----:B------:R-:W-:Y:S05]  /*80f0*/  BRA `(.L_x_187) ;  /* 0xffffff9400e47947 */ /* 0x000fea000383ffff */
.L_x_23:
[----:B-1----:R1:W2:Y:S02]  /*8100*/  SYNCS.PHASECHK.TRANS64.TRYWAIT P1, [R3+URZ], R0 ;  /* 0x00000000030075a7 */ /* 0x0022a4000802017f */
[----:B--2---:R-:W-:Y:S05]  /*8110*/  @!P1 NANOSLEEP.SYNCS 0x989680 ;  /* 0x009896800000995d */ /* 0x004fea0003900000 */
[----:B------:R-:W2:Y:S02]  /*8120*/  @!P1 SYNCS.PHASECHK.TRANS64 P1, [R3+URZ], R0 ;  /* 0x00000000030095a7 */ /* 0x000ea4000802007f */
[----:B--2---:R-:W-:Y:S05]  /*8130*/  @!P1 BRA `(.L_x_23) ;  /* 0xfffffffc00f09947 */ /* 0x004fea000383ffff */
[----:B------:R-:W-:Y:S05]  /*8140*/  BRA `(.L_x_22) ;  /* 0xffffff98005c7947 */ /* 0x000fea000383ffff */
.L_x_28:
[----:B-1----:R-:W-:-:S04]  /*8150*/  IMAD.U32 R5, RZ, RZ, UR4 ;  /* 0x00000004ff057e24 */ /* 0x002fc8000f8e00ff */
[----:B------:R1:W2:Y:S03]  /*8160*/  SYNCS.PHASECHK.TRANS64.TRYWAIT P1, [R5+URZ], R4 ;  /* 0x00000004050075a7 */ /* 0x0002a6000802017f */
[----:B--2---:R-:W-:Y:S05]  /*8170*/  @!P1 NANOSLEEP.SYNCS 0x989680 ;  /* 0x009896800000995d */ /* 0x004fea0003900000 */
[----:B------:R-:W2:Y:S02]  /*8180*/  @!P1 SYNCS.PHASECHK.TRANS64 P1, [R5+URZ], R4 ;  /* 0x00000004050095a7 */ /* 0x000ea4000802007f */
[----:B--2---:R-:W-:Y:S05]  /*8190*/  @!P1 BRA `(.L_x_28) ;  /* 0xfffffffc00ec9947 */ /* 0x004fea000383ffff */
[----:B------:R-:W-:Y:S05]  /*81a0*/  BRA `(.L_x_27) ;  /* 0xffffff9c009c7947 */ /* 0x000fea000383ffff */
.L_x_34:
[----:B0-----:R0:W1:Y:S02]  /*81b0*/  SYNCS.PHASECHK.TRANS64.TRYWAIT P0, [R97+URZ+0x8], R0 ;  /* 0x00000800610075a7 */ /* 0x001064000800017f */
[----:B-1----:R-:W-:Y:S05]  /*81c0*/  @!P0 NANOSLEEP.SYNCS 0x989680 ;  /* 0x009896800000895d */ /* 0x002fea0003900000 */
[----:B------:R-:W1:Y:S02]  /*81d0*/  @!P0 SYNCS.PHASECHK.TRANS64 P0, [R97+URZ+0x8], R0 ;  /* 0x00000800610085a7 */ /* 0x000e64000800007f */
[----:B-1----:R-:W-:Y:S05]  /*81e0*/  @!P0 BRA `(.L_x_34) ;  /* 0xfffffffc00f08947 */ /* 0x002fea000383ffff */
[----:B------:R-:W-:Y:S05]  /*81f0*/  BRA `(.L_x_188) ;  /* 0xffffffa400287947 */ /* 0x000fea000383ffff */
.L_x_167:
[----:B------:R-:W-:Y:S01]  /*8200*/  BSSY B1, `(.L_x_189) ;  /* 0x0000006000017945 */ /* 0x000fe20003800000 */
[----:B------:R-:W-:-:S07]  /*8210*/  IMAD.MOV.U32 R15, RZ, RZ, -0x1 ;  /* 0xffffffffff0f7424 */ /* 0x000fce00078e00ff */
[----:B-----5:R-:W-:Y:S05]  /*8220*/  WARPSYNC.COLLECTIVE R15, `(.L_x_190) ;  /* 0x000000000f0c7348 */ /* 0x020fea0003c00000 */
[----:B------:R-:W-:Y:S02]  /*8230*/  ELECT P6, UR62, PT ;  /* 0x00000000003e782f */ /* 0x000fe400038c0000 */
[----:B------:R-:W-:Y:S01]  /*8240*/  MOV R14, UR62 ;  /* 0x0000003e000e7c02 */ /* 0x000fe20008000f00 */
[----:B-----5:R-:W-:Y:S10]  /*8250*/  ENDCOLLECTIVE ;  /* 0x000000000000791b */ /* 0x020ff40003800000 */
.L_x_190:
[----:B------:R-:W-:Y:S05]  /*8260*/  BSYNC B1 ;  /* 0x0000000000017941 */ /* 0x000fea0003800000 */
.L_x_189:
[----:B------:R-:W-:Y:S05]  /*8270*/  BRA `(.L_x_191) ;  /* 0xffffffec00c07947 */ /* 0x000fea000383ffff */
.L_x_170:
[----:B-1----:R1:W2:Y:S02]  /*8280*/  SYNCS.PHASECHK.TRANS64.TRYWAIT P1, [R7+URZ+0x20], R4 ;  /* 0x00002004070075a7 */ /* 0x0022a4000802017f */
[----:B--2---:R-:W-:Y:S05]  /*8290*/  @!P1 NANOSLEEP.SYNCS 0x989680 ;  /* 0x009896800000995d */ /* 0x004fea0003900000 */
[----:B------:R-:W2:Y:S02]  /*82a0*/  @!P1 SYNCS.PHASECHK.TRANS64 P1, [R7+URZ+0x20], R4 ;  /* 0x00002004070095a7 */ /* 0x000ea4000802007f */
[----:B--2---:R-:W-:Y:S05]  /*82b0*/  @!P1 BRA `(.L_x_170) ;  /* 0xfffffffc00f09947 */ /* 0x004fea000383ffff */
[----:B------:R-:W-:Y:S05]  /*82c0*/  BRA `(.L_x_192) ;  /* 0xffffffec00f87947 */ /* 0x000fea000383ffff */
.L_x_179:
[----:B------:R-:W-:Y:S01]  /*82d0*/  BSSY B0, `(.L_x_193) ;  /* 0x0000006000007945 */ /* 0x000fe20003800000 */
[----:B------:R-:W-:-:S07]  /*82e0*/  IMAD.MOV.U32 R15, RZ, RZ, -0x1 ;  /* 0xffffffffff0f7424 */ /* 0x000fce00078e00ff */
[----:B-----5:R-:W-:Y:S05]  /*82f0*/  WARPSYNC.COLLECTIVE R15, `(.L_x_194) ;  /* 0x000000000f0c7348 */ /* 0x020fea0003c00000 */
[----:B------:R-:W-:Y:S02]  /*8300*/  ELECT P6, UR62, PT ;  /* 0x00000000003e782f */ /* 0x000fe400038c0000 */
[----:B------:R-:W-:Y:S01]  /*8310*/  MOV R14, UR62 ;  /* 0x0000003e000e7c02 */ /* 0x000fe20008000f00 */
[----:B-----5:R-:W-:Y:S10]  /*8320*/  ENDCOLLECTIVE ;  /* 0x000000000000791b */ /* 0x020ff40003800000 */
.L_x_194:
[----:B------:R-:W-:Y:S05]  /*8330*/  BSYNC B0 ;  /* 0x0000000000007941 */ /* 0x000fea0003800000 */
.L_x_193:
[----:B------:R-:W-:Y:S05]  /*8340*/  BRA `(.L_x_195) ;  /* 0xfffffff800a07947 */ /* 0x000fea000383ffff */
.L_x_183:
[----:B0-----:R0:W1:Y:S02]  /*8350*/  SYNCS.PHASECHK.TRANS64.TRYWAIT P0, [R5+URZ], R2 ;  /* 0x00000002050075a7 */ /* 0x001064000800017f */
[----:B-1----:R-:W-:Y:S05]  /*8360*/  @!P0 NANOSLEEP.SYNCS 0x989680 ;  /* 0x009896800000895d */ /* 0x002fea0003900000 */
[----:B------:R-:W1:Y:S02]  /*8370*/  @!P0 SYNCS.PHASECHK.TRANS64 P0, [R5+URZ], R2 ;  /* 0x00000002050085a7 */ /* 0x000e64000800007f */
[----:B-1----:R-:W-:Y:S05]  /*8380*/  @!P0 BRA `(.L_x_183) ;  /* 0xfffffffc00f08947 */ /* 0x002fea000383ffff */
[----:B------:R-:W-:Y:S05]  /*8390*/  BRA `(.L_x_196) ;  /* 0xfffffff800e47947 */ /* 0x000fea000383ffff */
.L_x_184:
[----:B0-----:R0:W1:Y:S02]  /*83a0*/  SYNCS.PHASECHK.TRANS64.TRYWAIT P0, [R7+URZ], R4 ;  /* 0x00000004070075a7 */ /* 0x001064000800017f */
[----:B-1----:R-:W-:Y:S05]  /*83b0*/  @!P0 NANOSLEEP.SYNCS 0x989680 ;  /* 0x009896800000895d */ /* 0x002fea0003900000 */
[----:B------:R-:W1:Y:S02]  /*83c0*/  @!P0 SYNCS.PHASECHK.TRANS64 P0, [R7+URZ], R4 ;  /* 0x00000004070085a7 */ /* 0x000e64000800007f */
[----:B-1----:R-:W-:Y:S05]  /*83d0*/  @!P0 BRA `(.L_x_184) ;  /* 0xfffffffc00f08947 */ /* 0x002fea000383ffff */
[----:B------:R-:W-:Y:S05]  /*83e0*/  BRA `(.L_x_197) ;  /* 0xfffffff800f47947 */ /* 0x000fea000383ffff */
.L_x_185:
[----:B-1----:R1:W2:Y:S02]  /*83f0*/  SYNCS.PHASECHK.TRANS64.TRYWAIT P0, [R6+URZ], R5 ;  /* 0x00000005060075a7 */ /* 0x0022a4000800017f */
[----:B--2---:R-:W-:Y:S05]  /*8400*/  @!P0 NANOSLEEP.SYNCS 0x989680 ;  /* 0x009896800000895d */ /* 0x004fea0003900000 */
[----:B------:R-:W2:Y:S02]  /*8410*/  @!P0 SYNCS.PHASECHK.TRANS64 P0, [R6+URZ], R5 ;  /* 0x00000005060085a7 */ /* 0x000ea4000800007f */
[----:B--2---:R-:W-:Y:S05]  /*8420*/  @!P0 BRA `(.L_x_185) ;  /* 0xfffffffc00f08947 */ /* 0x004fea000383ffff */
[----:B------:R-:W-:Y:S05]  /*8430*/  BRA `(.L_x_198) ;  /* 0xfffffff800fc7947 */ /* 0x000fea000383ffff */
.L_x_199:
[----:B------:R-:W-:-:S00]  /*8440*/  BRA `(.L_x_199) ;  /* 0xfffffffc00fc7947 */ /* 0x000fc0000383ffff */
[----:B------:R-:W-:-:S00]  /*8450*/  NOP ;  /* 0x0000000000007918 */ /* 0x000fc00000000000 */
        /* <DEDUP_REMOVED lines=10> */
.L_x_200:


//--------------------- .nv.global.init           --------------------------
	.section	.nv.global.init,"aw",@progbits
.nv.global.init:
	.type		$str$22,@object
	.size		$str$22,($str$23 - $str$22)
$str$22:
        /*0000*/ 	.byte	0x6b, 0x5f, 0x74, 0x69, 0x6c, 0x65, 0x5f, 0x63, 0x6f, 0x75, 0x6e, 0x74, 0x20, 0x3e, 0x3d, 0x20
        /*0010*/ 	.byte	0x31, 0x00
	.type		$str$23,@object
	.size		$str$23,(__unnamed_1 - $str$23)
$str$23:
        /*0012*/ 	.byte	0x2f, 0x74, 0x6d, 0x70, 0x2f, 0x63, 0x75, 0x74, 0x6c, 0x61, 0x73, 0x73, 0x5f, 0x73, 0x77, 0x65
        /*0022*/ 	.byte	0x65, 0x70, 0x5f, 0x73, 0x72, 0x63, 0x2f, 0x69, 0x6e, 0x63, 0x6c, 0x75, 0x64, 0x65, 0x2f, 0x63
        /*0032*/ 	.byte	0x75, 0x74, 0x6c, 0x61, 0x73, 0x73, 0x2f, 0x67, 0x65, 0x6d, 0x6d, 0x2f, 0x63, 0x6f, 0x6c, 0x6c
        /*0042*/ 	.byte	0x65, 0x63, 0x74, 0x69, 0x76, 0x65, 0x2f, 0x73, 0x6d, 0x39, 0x30, 0x5f, 0x6d, 0x6d, 0x61, 0x5f
        /*0052*/ 	.byte	0x74, 0x6d, 0x61, 0x5f, 0x67, 0x6d, 0x6d, 0x61, 0x5f, 0x73, 0x73, 0x5f, 0x77, 0x61, 0x72, 0x70
        /*0062*/ 	.byte	0x73, 0x70, 0x65, 0x63, 0x69, 0x61, 0x6c, 0x69, 0x7a, 0x65, 0x64, 0x2e, 0x68, 0x70, 0x70, 0x00
	.type		__unnamed_1,@object
	.size		__unnamed_1,(.L_0 - __unnamed_1)
__unnamed_1:
        /*0072*/ 	.byte	0x76, 0x6f, 0x69, 0x64, 0x20, 0x63, 0x75, 0x74, 0x6c, 0x61, 0x73, 0x73, 0x3a, 0x3a, 0x67, 0x65
        /* <DEDUP_REMOVED lines=177> */
        /*0b92*/ 	.byte	0x75, 0x74, 0x65, 0x3a, 0x3a, 0x69, 0x64, 0x65, 0x6e, 0x74, 0x69, 0x74, 0x79, 0x5d, 0x00
.L_0:


//--------------------- .nv.shared._ZN7cutlass13device_kernelINS_4gemm6kernel13GemmUniversalIN4cute5tupleIJiiiiEEENS1_10collective13CollectiveMmaINS1_34MainloopSm90TmaGmmaWarpSpecializedILi4ENS5_IJNS4_1CILi2EEESB_NSA_ILi1EEEEEENS1_32KernelTmaWarpSpecializedPingpongEEENS5_IJNSA_ILi64EEENSA_ILi128EEESG_EEENS_10tfloat32_tENS5_IJlSC_lEEESJ_SK_NS4_8TiledMMAINS4_8MMA_AtomIJNS4_4SM904GMMA30MMA_64x128x8_F32TF32TF32_SS_TNILNSO_7ScaleInE1ELSQ_1EEEEEENS4_6LayoutINS5_IJSC_SC_SC_EEENS5_IJNSA_ILi0EEESV_SV_EEEEENS5_IJNS4_10UnderscoreESY_SY_EEEEENS4_23SM90_TMA_LOAD_MULTICASTENS4_14ComposedLayoutINS4_7SwizzleILi3ELi4ELi3EEENS4_18smem_ptr_flag_bitsILi32EEENST_INS5_IJNSA_ILi8EEENSA_ILi32EEEEEENS5_IJS18_SC_EEEEEEEvNS4_8identityES11_S1C_vS1D_EENS_8epilogue10collective6detail29Sm90TmaWarpSpecializedAdapterINS1G_15DefaultEpilogueISJ_SK_SK_NS1F_6thread17LinearCombinationISJ_Li1EffLNS1K_9ScaleType4KindE0ELNS_15FloatRoundStyleE2ESJ_EENS1_15EpilogueDefaultEEEEEvvEEEEvNT_6ParamsE --------------------------
	.section	.nv.shared._ZN7cutlass13device_kernelINS_4gemm6kernel13GemmUniversalIN4cute5tupleIJiiiiEEENS1_10collective13CollectiveMmaINS1_34MainloopSm90TmaGmmaWarpSpecializedILi4ENS5_IJNS4_1CILi2EEESB_NSA_ILi1EEEEEENS1_32KernelTmaWarpSpecializedPingpongEEENS5_IJNSA_ILi64EEENSA_ILi128EEESG_EEENS_10tfloat32_tENS5_IJlSC_lEEESJ_SK_NS4_8TiledMMAINS4_8MMA_AtomIJNS4_4SM904GMMA30MMA_64x128x8_F32TF32TF32_SS_TNILNSO_7ScaleInE1ELSQ_1EEEEEENS4_6LayoutINS5_IJSC_SC_SC_EEENS5_IJNSA_ILi0EEESV_SV_EEEEENS5_IJNS4_10UnderscoreESY_SY_EEEEENS4_23SM90_TMA_LOAD_MULTICASTENS4_14ComposedLayoutINS4_7SwizzleILi3ELi4ELi3EEENS4_18smem_ptr_flag_bitsILi32EEENST_INS5_IJNSA_ILi8EEENSA_ILi32EEEEEENS5_IJS18_SC_EEEEEEEvNS4_8identityES11_S1C_vS1D_EENS_8epilogue10collective6detail29Sm90TmaWarpSpecializedAdapterINS1G_15DefaultEpilogueISJ_SK_SK_NS1F_6thread17LinearCombinationISJ_Li1EffLNS1K_9ScaleType4KindE0ELNS_15FloatRoundStyleE2ESJ_EENS1_15EpilogueDefaultEEEEEvvEEEEvNT_6ParamsE,"aw",@nobits
	.sectionflags	@""
	.align	16
	.zero		1024


//--------------------- .nv.shared.reserved.0     --------------------------
	.section	.nv.shared.reserved.0,"aw",@nobits
	.weak		__nv_reservedSMEM_offset_0_alias
	.size		__nv_reservedSMEM_offset_0_alias, 0, 0
	.other		__nv_reservedSMEM_offset_0_alias,@"STO_CUDA_RESERVED_SHARED STV_DEFAULT"
__nv_reservedSMEM_offset_0_alias:
	.zero		0


//--------------------- .nv.global                --------------------------
	.section	.nv.global,"aw",@nobits
.nv.global:
	.type		_ZN40_INTERNAL_3bdb8550_4_k_cu_76c09f10_284894cute1_E,@object
	.size		_ZN40_INTERNAL_3bdb8550_4_k_cu_76c09f10_284894cute1_E,(_ZN40_INTERNAL_3bdb8550_4_k_cu_76c09f10_284894cuda3std3__45__cpo6cbeginE - _ZN40_INTERNAL_3bdb8550_4_k_cu_76c09f10_284894cute1_E)
_ZN40_INTERNAL_3bdb8550_4_k_cu_76c09f10_284894cute1_E:
	.zero		1
	.type		_ZN40_INTERNAL_3bdb8550_4_k_cu_76c09f10_284894cuda3std3__45__cpo6cbeginE,@object
	.size		_ZN40_INTERNAL_3bdb8550_4_k_cu_76c09f10_284894cuda3std3__45__cpo6cbeginE,(_ZN40_INTERNAL_3bdb8550_4_k_cu_76c09f10_284894cuda3std3__48in_placeE - _ZN40_INTERNAL_3bdb8550_4_k_cu_76c09f10_284894cuda3std3__45__cpo6cbeginE)
_ZN40_INTERNAL_3bdb8550_4_k_cu_76c09f10_284894cuda3std3__45__cpo6cbeginE:
	.zero		1
	.type		_ZN40_INTERNAL_3bdb8550_4_k_cu_76c09f10_284894cuda3std3__48in_placeE,@object
	.size		_ZN40_INTERNAL_3bdb8550_4_k_cu_76c09f10_284894cuda3std3__48in_placeE,(_ZN40_INTERNAL_3bdb8550_4_k_cu_76c09f10_284894cuda3std6ranges3__45__cpo9iter_moveE - _ZN40_INTERNAL_3bdb8550_4_k_cu_76c09f10_284894cuda3std3__48in_placeE)
_ZN40_INTERNAL_3bdb8550_4_k_cu_76c09f10_284894cuda3std3__48in_placeE:
	.zero		1
	.type		_ZN40_INTERNAL_3bdb8550_4_k_cu_76c09f10_284894cuda3std6ranges3__45__cpo9iter_moveE,@object
	.size		_ZN40_INTERNAL_3bdb8550_4_k_cu_76c09f10_284894cuda3std6ranges3__45__cpo9iter_moveE,(_ZN40_INTERNAL_3bdb8550_4_k_cu_76c09f10_284894cuda3std3__45__cpo5beginE - _ZN40_INTERNAL_3bdb8550_4_k_cu_76c09f10_284894cuda3std6ranges3__45__cpo9iter_moveE)
_ZN40_INTERNAL_3bdb8550_4_k_cu_76c09f10_284894cuda3std6ranges3__45__cpo9iter_moveE:
	.zero		1
	.type		_ZN40_INTERNAL_3bdb8550_4_k_cu_76c09f10_284894cuda3std3__45__cpo5beginE,@object
	.size		_ZN40_INTERNAL_3bdb8550_4_k_cu_76c09f10_284894cuda3std3__45__cpo5beginE,(_ZN40_INTERNAL_3bdb8550_4_k_cu_76c09f10_284894cuda3std3__442_GLOBAL__N__3bdb8550_4_k_cu_76c09f10_284896ignoreE - _ZN40_INTERNAL_3bdb8550_4_k_cu_76c09f10_284894cuda3std3__45__cpo5beginE)
_ZN40_INTERNAL_3bdb8550_4_k_cu_76c09f10_284894cuda3std3__45__cpo5beginE:
	.zero		1
	.type		_ZN40_INTERNAL_3bdb8550_4_k_cu_76c09f10_284894cuda3std3__442_GLOBAL__N__3bdb8550_4_k_cu_76c09f10_284896ignoreE,@object
	.size		_ZN40_INTERNAL_3bdb8550_4_k_cu_76c09f10_284894cuda3std3__442_GLOBAL__N__3bdb8550_4_k_cu_76c09f10_284896ignoreE,(_ZN40_INTERNAL_3bdb8550_4_k_cu_76c09f10_284894cute7productE - _ZN40_INTERNAL_3bdb8550_4_k_cu_76c09f10_284894cuda3std3__442_GLOBAL__N__3bdb8550_4_k_cu_76c09f10_284896ignoreE)
_ZN40_INTERNAL_3bdb8550_4_k_cu_76c09f10_284894cuda3std3__442_GLOBAL__N__3bdb8550_4_k_cu_76c09f10_284896ignoreE:
	.zero		1
	.type		_ZN40_INTERNAL_3bdb8550_4_k_cu_76c09f10_284894cute7productE,@object
	.size		_ZN40_INTERNAL_3bdb8550_4_k_cu_76c09f10_284894cute7productE,(_ZN40_INTERNAL_3bdb8550_4_k_cu_76c09f10_284894cuda3std3__45__cpo3endE - _ZN40_INTERNAL_3bdb8550_4_k_cu_76c09f10_284894cute7productE)
_ZN40_INTERNAL_3bdb8550_4_k_cu_76c09f10_284894cute7productE:
	.zero		1
	.type		_ZN40_INTERNAL_3bdb8550_4_k_cu_76c09f10_284894cuda3std3__45__cpo3endE,@object
	.size		_ZN40_INTERNAL_3bdb8550_4_k_cu_76c09f10_284894cuda3std3__45__cpo3endE,(_ZN40_INTERNAL_3bdb8550_4_k_cu_76c09f10_284894cuda3std3__419piecewise_constructE - _ZN40_INTERNAL_3bdb8550_4_k_cu_76c09f10_284894cuda3std3__45__cpo3endE)
_ZN40_INTERNAL_3bdb8550_4_k_cu_76c09f10_284894cuda3std3__45__cpo3endE:
	.zero		1
	.type		_ZN40_INTERNAL_3bdb8550_4_k_cu_76c09f10_284894cuda3std3__419piecewise_constructE,@object
	.size		_ZN40_INTERNAL_3bdb8550_4_k_cu_76c09f10_284894cuda3std3__419piecewise_constructE,(_ZN40_INTERNAL_3bdb8550_4_k_cu_76c09f10_284894cuda3std3__45__cpo4cendE - _ZN40_INTERNAL_3bdb8550_4_k_cu_76c09f10_284894cuda3std3__419piecewise_constructE)
_ZN40_INTERNAL_3bdb8550_4_k_cu_76c09f10_284894cuda3std3__419piecewise_constructE:
	.zero		1
	.type		_ZN40_INTERNAL_3bdb8550_4_k_cu_76c09f10_284894cuda3std3__45__cpo4cendE,@object
	.size		_ZN40_INTERNAL_3bdb8550_4_k_cu_76c09f10_284894cuda3std3__45__cpo4cendE,(_ZN40_INTERNAL_3bdb8550_4_k_cu_76c09f10_284894cuda3std6ranges3__45__cpo4swapE - _ZN40_INTERNAL_3bdb8550_4_k_cu_76c09f10_284894cuda3std3__45__cpo4cendE)
_ZN40_INTERNAL_3bdb8550_4_k_cu_76c09f10_284894cuda3std3__45__cpo4cendE:
	.zero		1
	.type		_ZN40_INTERNAL_3bdb8550_4_k_cu_76c09f10_284894cuda3std6ranges3__45__cpo4swapE,@object
	.size		_ZN40_INTERNAL_3bdb8550_4_k_cu_76c09f10_284894cuda3std6ranges3__45__cpo4swapE,(.L_8 - _ZN40_INTERNAL_3bdb8550_4_k_cu_76c09f10_284894cuda3std6ranges3__45__cpo4swapE)
_ZN40_INTERNAL_3bdb8550_4_k_cu_76c09f10_284894cuda3std6ranges3__45__cpo4swapE:
	.zero		1
.L_8:


//--------------------- .nv.constant0._ZN7cutlass13device_kernelINS_4gemm6kernel13GemmUniversalIN4cute5tupleIJiiiiEEENS1_10collective13CollectiveMmaINS1_34MainloopSm90TmaGmmaWarpSpecializedILi4ENS5_IJNS4_1CILi2EEESB_NSA_ILi1EEEEEENS1_32KernelTmaWarpSpecializedPingpongEEENS5_IJNSA_ILi64EEENSA_ILi128EEESG_EEENS_10tfloat32_tENS5_IJlSC_lEEESJ_SK_NS4_8TiledMMAINS4_8MMA_AtomIJNS4_4SM904GMMA30MMA_64x128x8_F32TF32TF32_SS_TNILNSO_7ScaleInE1ELSQ_1EEEEEENS4_6LayoutINS5_IJSC_SC_SC_EEENS5_IJNSA_ILi0EEESV_SV_EEEEENS5_IJNS4_10UnderscoreESY_SY_EEEEENS4_23SM90_TMA_LOAD_MULTICASTENS4_14ComposedLayoutINS4_7SwizzleILi3ELi4ELi3EEENS4_18smem_ptr_flag_bitsILi32EEENST_INS5_IJNSA_ILi8EEENSA_ILi32EEEEEENS5_IJS18_SC_EEEEEEEvNS4_8identityES11_S1C_vS1D_EENS_8epilogue10collective6detail29Sm90TmaWarpSpecializedAdapterINS1G_15DefaultEpilogueISJ_SK_SK_NS1F_6thread17LinearCombinationISJ_Li1EffLNS1K_9ScaleType4KindE0ELNS_15FloatRoundStyleE2ESJ_EENS1_15EpilogueDefaultEEEEEvvEEEEvNT_6ParamsE --------------------------
	.section	.nv.constant0._ZN7cutlass13device_kernelINS_4gemm6kernel13GemmUniversalIN4cute5tupleIJiiiiEEENS1_10collective13CollectiveMmaINS1_34MainloopSm90TmaGmmaWarpSpecializedILi4ENS5_IJNS4_1CILi2EEESB_NSA_ILi1EEEEEENS1_32KernelTmaWarpSpecializedPingpongEEENS5_IJNSA_ILi64EEENSA_ILi128EEESG_EEENS_10tfloat32_tENS5_IJlSC_lEEESJ_SK_NS4_8TiledMMAINS4_8MMA_AtomIJNS4_4SM904GMMA30MMA_64x128x8_F32TF32TF32_SS_TNILNSO_7ScaleInE1ELSQ_1EEEEEENS4_6LayoutINS5_IJSC_SC_SC_EEENS5_IJNSA_ILi0EEESV_SV_EEEEENS5_IJNS4_10UnderscoreESY_SY_EEEEENS4_23SM90_TMA_LOAD_MULTICASTENS4_14ComposedLayoutINS4_7SwizzleILi3ELi4ELi3EEENS4_18smem_ptr_flag_bitsILi32EEENST_INS5_IJNSA_ILi8EEENSA_ILi32EEEEEENS5_IJS18_SC_EEEEEEEvNS4_8identityES11_S1C_vS1D_EENS_8epilogue10collective6detail29Sm90TmaWarpSpecializedAdapterINS1G_15DefaultEpilogueISJ_SK_SK_NS1F_6thread17LinearCombinationISJ_Li1EffLNS1K_9ScaleType4KindE0ELNS_15FloatRoundStyleE2ESJ_EENS1_15EpilogueDefaultEEEEEvvEEEEvNT_6ParamsE,"a",@progbits
	.sectionflags	@""
	.align	4
.nv.constant0._ZN7cutlass13device_kernelINS_4gemm6kernel13GemmUniversalIN4cute5tupleIJiiiiEEENS1_10collective13CollectiveMmaINS1_34MainloopSm90TmaGmmaWarpSpecializedILi4ENS5_IJNS4_1CILi2EEESB_NSA_ILi1EEEEEENS1_32KernelTmaWarpSpecializedPingpongEEENS5_IJNSA_ILi64EEENSA_ILi128EEESG_EEENS_10tfloat32_tENS5_IJlSC_lEEESJ_SK_NS4_8TiledMMAINS4_8MMA_AtomIJNS4_4SM904GMMA30MMA_64x128x8_F32TF32TF32_SS_TNILNSO_7ScaleInE1ELSQ_1EEEEEENS4_6LayoutINS5_IJSC_SC_SC_EEENS5_IJNSA_ILi0EEESV_SV_EEEEENS5_IJNS4_10UnderscoreESY_SY_EEEEENS4_23SM90_TMA_LOAD_MULTICASTENS4_14ComposedLayoutINS4_7SwizzleILi3ELi4ELi3EEENS4_18smem_ptr_flag_bitsILi32EEENST_INS5_IJNSA_ILi8EEENSA_ILi32EEEEEENS5_IJS18_SC_EEEEEEEvNS4_8identityES11_S1C_vS1D_EENS_8epilogue10collective6detail29Sm90TmaWarpSpecializedAdapterINS1G_15DefaultEpilogueISJ_SK_SK_NS1F_6thread17LinearCombinationISJ_Li1EffLNS1K_9ScaleType4KindE0ELNS_15FloatRoundStyleE2ESJ_EENS1_15EpilogueDefaultEEEEEvvEEEEvNT_6ParamsE:
	.zero		1664


//--------------------- SYMBOLS --------------------------

	.type		.nv.reservedSmem.offset0,@object
	.size		.nv.reservedSmem.offset0,0x4
	.type		__assertfail,@function
